//
// Generated by NVIDIA NVVM Compiler
//
// Compiler Build ID: CL-36424714
// Cuda compilation tools, release 13.0, V13.0.88
// Based on NVVM 20.0.0
//

.version 9.0
.target sm_100
.address_size 64

	// .globl	my_kernel_kernel0
// _ZZ17my_kernel_kernel0E18PaddedInput_shared has been demoted
// _ZZ17my_kernel_kernel0E18placeholder_shared has been demoted

.visible .entry my_kernel_kernel0(
	.param .u64 .ptr .align 1 my_kernel_kernel0_param_0,
	.param .u64 .ptr .align 1 my_kernel_kernel0_param_1,
	.param .u64 .ptr .align 1 my_kernel_kernel0_param_2,
	.param .u64 .ptr .align 1 my_kernel_kernel0_param_3,
	.param .u64 .ptr .align 1 my_kernel_kernel0_param_4
)
{
	.local .align 16 .b8 	__local_depot0[896];
	.reg .b64 	%SP;
	.reg .b64 	%SPL;
	.reg .pred 	%p<4>;
	.reg .b32 	%r<109>;
	.reg .b32 	%f<1442>;
	.reg .b64 	%rd<47>;
	// demoted variable
	.shared .align 4 .b8 _ZZ17my_kernel_kernel0E18PaddedInput_shared[3584];
	// demoted variable
	.shared .align 4 .b8 _ZZ17my_kernel_kernel0E18placeholder_shared[3584];
	mov.u64 	%SPL, __local_depot0;
	add.u64 	%rd1, %SPL, 0;
	mov.f32 	%f1218, 0f00000000;
	st.local.v4.f32 	[%rd1], {%f1218, %f1218, %f1218, %f1218};
	st.local.v4.f32 	[%rd1+448], {%f1218, %f1218, %f1218, %f1218};
	st.local.v4.f32 	[%rd1+16], {%f1218, %f1218, %f1218, %f1218};
	st.local.v4.f32 	[%rd1+464], {%f1218, %f1218, %f1218, %f1218};
	st.local.v4.f32 	[%rd1+32], {%f1218, %f1218, %f1218, %f1218};
	st.local.v4.f32 	[%rd1+480], {%f1218, %f1218, %f1218, %f1218};
	st.local.v4.f32 	[%rd1+112], {%f1218, %f1218, %f1218, %f1218};
	st.local.v4.f32 	[%rd1+560], {%f1218, %f1218, %f1218, %f1218};
	st.local.v4.f32 	[%rd1+128], {%f1218, %f1218, %f1218, %f1218};
	st.local.v4.f32 	[%rd1+576], {%f1218, %f1218, %f1218, %f1218};
	st.local.v4.f32 	[%rd1+144], {%f1218, %f1218, %f1218, %f1218};
	st.local.v4.f32 	[%rd1+592], {%f1218, %f1218, %f1218, %f1218};
	st.local.v4.f32 	[%rd1+224], {%f1218, %f1218, %f1218, %f1218};
	st.local.v4.f32 	[%rd1+672], {%f1218, %f1218, %f1218, %f1218};
	st.local.v4.f32 	[%rd1+240], {%f1218, %f1218, %f1218, %f1218};
	st.local.v4.f32 	[%rd1+688], {%f1218, %f1218, %f1218, %f1218};
	st.local.v4.f32 	[%rd1+256], {%f1218, %f1218, %f1218, %f1218};
	st.local.v4.f32 	[%rd1+704], {%f1218, %f1218, %f1218, %f1218};
	st.local.v4.f32 	[%rd1+336], {%f1218, %f1218, %f1218, %f1218};
	st.local.v4.f32 	[%rd1+784], {%f1218, %f1218, %f1218, %f1218};
	st.local.v4.f32 	[%rd1+352], {%f1218, %f1218, %f1218, %f1218};
	st.local.v4.f32 	[%rd1+800], {%f1218, %f1218, %f1218, %f1218};
	st.local.v4.f32 	[%rd1+368], {%f1218, %f1218, %f1218, %f1218};
	st.local.v4.f32 	[%rd1+816], {%f1218, %f1218, %f1218, %f1218};
	st.local.v4.f32 	[%rd1+48], {%f1218, %f1218, %f1218, %f1218};
	st.local.v4.f32 	[%rd1+496], {%f1218, %f1218, %f1218, %f1218};
	st.local.v4.f32 	[%rd1+64], {%f1218, %f1218, %f1218, %f1218};
	st.local.v4.f32 	[%rd1+512], {%f1218, %f1218, %f1218, %f1218};
	st.local.v4.f32 	[%rd1+80], {%f1218, %f1218, %f1218, %f1218};
	st.local.v4.f32 	[%rd1+528], {%f1218, %f1218, %f1218, %f1218};
	add.s64 	%rd46, %rd1, 544;
	st.local.v4.f32 	[%rd1+96], {%f1218, %f1218, %f1218, %f1218};
	st.local.v4.f32 	[%rd1+544], {%f1218, %f1218, %f1218, %f1218};
	st.local.v4.f32 	[%rd1+160], {%f1218, %f1218, %f1218, %f1218};
	st.local.v4.f32 	[%rd1+608], {%f1218, %f1218, %f1218, %f1218};
	st.local.v4.f32 	[%rd1+176], {%f1218, %f1218, %f1218, %f1218};
	st.local.v4.f32 	[%rd1+624], {%f1218, %f1218, %f1218, %f1218};
	st.local.v4.f32 	[%rd1+192], {%f1218, %f1218, %f1218, %f1218};
	st.local.v4.f32 	[%rd1+640], {%f1218, %f1218, %f1218, %f1218};
	st.local.v4.f32 	[%rd1+208], {%f1218, %f1218, %f1218, %f1218};
	st.local.v4.f32 	[%rd1+656], {%f1218, %f1218, %f1218, %f1218};
	st.local.v4.f32 	[%rd1+272], {%f1218, %f1218, %f1218, %f1218};
	st.local.v4.f32 	[%rd1+720], {%f1218, %f1218, %f1218, %f1218};
	st.local.v4.f32 	[%rd1+288], {%f1218, %f1218, %f1218, %f1218};
	st.local.v4.f32 	[%rd1+736], {%f1218, %f1218, %f1218, %f1218};
	st.local.v4.f32 	[%rd1+304], {%f1218, %f1218, %f1218, %f1218};
	st.local.v4.f32 	[%rd1+752], {%f1218, %f1218, %f1218, %f1218};
	st.local.v4.f32 	[%rd1+320], {%f1218, %f1218, %f1218, %f1218};
	st.local.v4.f32 	[%rd1+768], {%f1218, %f1218, %f1218, %f1218};
	st.local.v4.f32 	[%rd1+384], {%f1218, %f1218, %f1218, %f1218};
	st.local.v4.f32 	[%rd1+832], {%f1218, %f1218, %f1218, %f1218};
	st.local.v4.f32 	[%rd1+400], {%f1218, %f1218, %f1218, %f1218};
	st.local.v4.f32 	[%rd1+848], {%f1218, %f1218, %f1218, %f1218};
	st.local.v4.f32 	[%rd1+416], {%f1218, %f1218, %f1218, %f1218};
	st.local.v4.f32 	[%rd1+864], {%f1218, %f1218, %f1218, %f1218};
	st.local.v4.f32 	[%rd1+432], {%f1218, %f1218, %f1218, %f1218};
	st.local.v4.f32 	[%rd1+880], {%f1218, %f1218, %f1218, %f1218};
	mov.u32 	%r19, %ctaid.x;
	mul.hi.u32 	%r20, %r19, -1840700269;
	shr.u32 	%r1, %r20, 2;
	mul.lo.s32 	%r21, %r1, 7;
	sub.s32 	%r2, %r19, %r21;
	mov.b32 	%r103, 0;
	mov.u32 	%r23, %tid.x;
	shl.b32 	%r24, %r23, 4;
	and.b32  	%r25, %r24, 16320;
	mov.f32 	%f1219, %f1218;
	mov.f32 	%f1220, %f1218;
	mov.f32 	%f1221, %f1218;
	mov.f32 	%f1222, %f1218;
	mov.f32 	%f1223, %f1218;
	mov.f32 	%f1224, %f1218;
	mov.f32 	%f1225, %f1218;
	mov.f32 	%f1226, %f1218;
	mov.f32 	%f1227, %f1218;
	mov.f32 	%f1228, %f1218;
	mov.f32 	%f1229, %f1218;
	mov.f32 	%f1230, %f1218;
	mov.f32 	%f1231, %f1218;
	mov.f32 	%f1232, %f1218;
	mov.f32 	%f1233, %f1218;
	mov.f32 	%f1234, %f1218;
	mov.f32 	%f1235, %f1218;
	mov.f32 	%f1236, %f1218;
	mov.f32 	%f1237, %f1218;
	mov.f32 	%f1238, %f1218;
	mov.f32 	%f1239, %f1218;
	mov.f32 	%f1240, %f1218;
	mov.f32 	%f1241, %f1218;
	mov.f32 	%f1242, %f1218;
	mov.f32 	%f1243, %f1218;
	mov.f32 	%f1244, %f1218;
	mov.f32 	%f1245, %f1218;
	mov.f32 	%f1246, %f1218;
	mov.f32 	%f1247, %f1218;
	mov.f32 	%f1248, %f1218;
	mov.f32 	%f1249, %f1218;
	mov.f32 	%f1250, %f1218;
	mov.f32 	%f1251, %f1218;
	mov.f32 	%f1252, %f1218;
	mov.f32 	%f1253, %f1218;
	mov.f32 	%f1254, %f1218;
	mov.f32 	%f1255, %f1218;
	mov.f32 	%f1256, %f1218;
	mov.f32 	%f1257, %f1218;
	mov.f32 	%f1258, %f1218;
	mov.f32 	%f1259, %f1218;
	mov.f32 	%f1260, %f1218;
	mov.f32 	%f1261, %f1218;
	mov.f32 	%f1262, %f1218;
	mov.f32 	%f1263, %f1218;
	mov.f32 	%f1264, %f1218;
	mov.f32 	%f1265, %f1218;
	mov.f32 	%f1266, %f1218;
	mov.f32 	%f1267, %f1218;
	mov.f32 	%f1268, %f1218;
	mov.f32 	%f1269, %f1218;
	mov.f32 	%f1270, %f1218;
	mov.f32 	%f1271, %f1218;
	mov.f32 	%f1272, %f1218;
	mov.f32 	%f1273, %f1218;
	mov.f32 	%f1274, %f1218;
	mov.f32 	%f1275, %f1218;
	mov.f32 	%f1276, %f1218;
	mov.f32 	%f1277, %f1218;
	mov.f32 	%f1278, %f1218;
	mov.f32 	%f1279, %f1218;
	mov.f32 	%f1280, %f1218;
	mov.f32 	%f1281, %f1218;
	mov.f32 	%f1282, %f1218;
	mov.f32 	%f1283, %f1218;
	mov.f32 	%f1284, %f1218;
	mov.f32 	%f1285, %f1218;
	mov.f32 	%f1286, %f1218;
	mov.f32 	%f1287, %f1218;
	mov.f32 	%f1288, %f1218;
	mov.f32 	%f1289, %f1218;
	mov.f32 	%f1290, %f1218;
	mov.f32 	%f1291, %f1218;
	mov.f32 	%f1292, %f1218;
	mov.f32 	%f1293, %f1218;
	mov.f32 	%f1294, %f1218;
	mov.f32 	%f1295, %f1218;
	mov.f32 	%f1296, %f1218;
	mov.f32 	%f1297, %f1218;
	mov.f32 	%f1298, %f1218;
	mov.f32 	%f1299, %f1218;
	mov.f32 	%f1300, %f1218;
	mov.f32 	%f1301, %f1218;
	mov.f32 	%f1302, %f1218;
	mov.f32 	%f1303, %f1218;
	mov.f32 	%f1304, %f1218;
	mov.f32 	%f1305, %f1218;
	mov.f32 	%f1306, %f1218;
	mov.f32 	%f1307, %f1218;
	mov.f32 	%f1308, %f1218;
	mov.f32 	%f1309, %f1218;
	mov.f32 	%f1310, %f1218;
	mov.f32 	%f1311, %f1218;
	mov.f32 	%f1312, %f1218;
	mov.f32 	%f1313, %f1218;
	mov.f32 	%f1314, %f1218;
	mov.f32 	%f1315, %f1218;
	mov.f32 	%f1316, %f1218;
	mov.f32 	%f1317, %f1218;
	mov.f32 	%f1318, %f1218;
	mov.f32 	%f1319, %f1218;
	mov.f32 	%f1320, %f1218;
	mov.f32 	%f1321, %f1218;
	mov.f32 	%f1322, %f1218;
	mov.f32 	%f1323, %f1218;
	mov.f32 	%f1324, %f1218;
	mov.f32 	%f1325, %f1218;
	mov.f32 	%f1326, %f1218;
	mov.f32 	%f1327, %f1218;
	mov.f32 	%f1328, %f1218;
	mov.f32 	%f1329, %f1218;
	mov.f32 	%f1330, %f1218;
	mov.f32 	%f1331, %f1218;
	mov.f32 	%f1332, %f1218;
	mov.f32 	%f1333, %f1218;
	mov.f32 	%f1334, %f1218;
	mov.f32 	%f1335, %f1218;
	mov.f32 	%f1336, %f1218;
	mov.f32 	%f1337, %f1218;
	mov.f32 	%f1338, %f1218;
	mov.f32 	%f1339, %f1218;
	mov.f32 	%f1340, %f1218;
	mov.f32 	%f1341, %f1218;
	mov.f32 	%f1342, %f1218;
	mov.f32 	%f1343, %f1218;
	mov.f32 	%f1344, %f1218;
	mov.f32 	%f1345, %f1218;
	mov.f32 	%f1346, %f1218;
	mov.f32 	%f1347, %f1218;
	mov.f32 	%f1348, %f1218;
	mov.f32 	%f1349, %f1218;
	mov.f32 	%f1350, %f1218;
	mov.f32 	%f1351, %f1218;
	mov.f32 	%f1352, %f1218;
	mov.f32 	%f1353, %f1218;
	mov.f32 	%f1354, %f1218;
	mov.f32 	%f1355, %f1218;
	mov.f32 	%f1356, %f1218;
	mov.f32 	%f1357, %f1218;
	mov.f32 	%f1358, %f1218;
	mov.f32 	%f1359, %f1218;
	mov.f32 	%f1360, %f1218;
	mov.f32 	%f1361, %f1218;
	mov.f32 	%f1362, %f1218;
	mov.f32 	%f1363, %f1218;
	mov.f32 	%f1364, %f1218;
	mov.f32 	%f1365, %f1218;
	mov.f32 	%f1366, %f1218;
	mov.f32 	%f1367, %f1218;
	mov.f32 	%f1368, %f1218;
	mov.f32 	%f1369, %f1218;
	mov.f32 	%f1370, %f1218;
	mov.f32 	%f1371, %f1218;
	mov.f32 	%f1372, %f1218;
	mov.f32 	%f1373, %f1218;
	mov.f32 	%f1374, %f1218;
	mov.f32 	%f1375, %f1218;
	mov.f32 	%f1376, %f1218;
	mov.f32 	%f1377, %f1218;
	mov.f32 	%f1378, %f1218;
	mov.f32 	%f1379, %f1218;
	mov.f32 	%f1380, %f1218;
	mov.f32 	%f1381, %f1218;
	mov.f32 	%f1382, %f1218;
	mov.f32 	%f1383, %f1218;
	mov.f32 	%f1384, %f1218;
	mov.f32 	%f1385, %f1218;
	mov.f32 	%f1386, %f1218;
	mov.f32 	%f1387, %f1218;
	mov.f32 	%f1388, %f1218;
	mov.f32 	%f1389, %f1218;
	mov.f32 	%f1390, %f1218;
	mov.f32 	%f1391, %f1218;
	mov.f32 	%f1392, %f1218;
	mov.f32 	%f1393, %f1218;
	mov.f32 	%f1394, %f1218;
	mov.f32 	%f1395, %f1218;
	mov.f32 	%f1396, %f1218;
	mov.f32 	%f1397, %f1218;
	mov.f32 	%f1398, %f1218;
	mov.f32 	%f1399, %f1218;
	mov.f32 	%f1400, %f1218;
	mov.f32 	%f1401, %f1218;
	mov.f32 	%f1402, %f1218;
	mov.f32 	%f1403, %f1218;
	mov.f32 	%f1404, %f1218;
	mov.f32 	%f1405, %f1218;
	mov.f32 	%f1406, %f1218;
	mov.f32 	%f1407, %f1218;
	mov.f32 	%f1408, %f1218;
	mov.f32 	%f1409, %f1218;
	mov.f32 	%f1410, %f1218;
	mov.f32 	%f1411, %f1218;
	mov.f32 	%f1412, %f1218;
	mov.f32 	%f1413, %f1218;
	mov.f32 	%f1414, %f1218;
	mov.f32 	%f1415, %f1218;
	mov.f32 	%f1416, %f1218;
	mov.f32 	%f1417, %f1218;
	mov.f32 	%f1418, %f1218;
	mov.f32 	%f1419, %f1218;
	mov.f32 	%f1420, %f1218;
	mov.f32 	%f1421, %f1218;
	mov.f32 	%f1422, %f1218;
	mov.f32 	%f1423, %f1218;
	mov.f32 	%f1424, %f1218;
	mov.f32 	%f1425, %f1218;
	mov.f32 	%f1426, %f1218;
	mov.f32 	%f1427, %f1218;
	mov.f32 	%f1428, %f1218;
	mov.f32 	%f1429, %f1218;
	mov.f32 	%f1430, %f1218;
	mov.f32 	%f1431, %f1218;
	mov.f32 	%f1432, %f1218;
	mov.f32 	%f1433, %f1218;
	mov.f32 	%f1434, %f1218;
	mov.f32 	%f1435, %f1218;
	mov.f32 	%f1436, %f1218;
	mov.f32 	%f1437, %f1218;
	mov.f32 	%f1438, %f1218;
	mov.f32 	%f1439, %f1218;
	mov.f32 	%f1440, %f1218;
	mov.f32 	%f1441, %f1218;
$L__BB0_1:
	ld.param.u64 	%rd42, [my_kernel_kernel0_param_1];
	ld.param.u64 	%rd41, [my_kernel_kernel0_param_0];
	mov.u32 	%r26, _ZZ17my_kernel_kernel0E18PaddedInput_shared;
	add.s32 	%r27, %r25, %r26;
	add.s32 	%r106, %r27, 1792;
	and.b32  	%r28, %r23, 3;
	mov.u32 	%r29, _ZZ17my_kernel_kernel0E18placeholder_shared;
	mad.lo.s32 	%r30, %r28, 112, %r29;
	add.s32 	%r104, %r30, 56;
	bar.sync 	0;
	shl.b32 	%r31, %r103, 3;
	shr.u32 	%r32, %r23, 4;
	mul.lo.s32 	%r33, %r32, 9408;
	and.b32  	%r34, %r23, 7;
	or.b32  	%r35, %r33, %r34;
	mul.lo.s32 	%r36, %r1, 526848;
	add.s32 	%r37, %r35, %r36;
	mul.lo.s32 	%r38, %r2, 1344;
	add.s32 	%r39, %r37, %r38;
	shl.b32 	%r40, %r23, 28;
	shr.s32 	%r41, %r40, 31;
	and.b32  	%r42, %r41, 672;
	add.s32 	%r43, %r39, %r42;
	add.s32 	%r44, %r43, %r31;
	cvta.to.global.u64 	%rd13, %rd41;
	mul.wide.u32 	%rd14, %r44, 4;
	add.s64 	%rd15, %rd13, %rd14;
	ld.global.nc.f32 	%f702, [%rd15];
	shl.b32 	%r45, %r23, 2;
	add.s32 	%r46, %r26, %r45;
	st.shared.f32 	[%r46], %f702;
	or.b32  	%r47, %r36, %r34;
	add.s32 	%r48, %r47, %r38;
	add.s32 	%r49, %r23, 56;
	shr.u32 	%r50, %r49, 4;
	mad.lo.s32 	%r51, %r50, 9408, %r48;
	shr.u32 	%r52, %r23, 3;
	not.b32 	%r53, %r52;
	and.b32  	%r54, %r53, 1;
	mul.lo.s32 	%r55, %r54, 672;
	add.s32 	%r56, %r51, %r55;
	add.s32 	%r57, %r56, %r31;
	mul.wide.u32 	%rd16, %r57, 4;
	add.s64 	%rd17, %rd13, %rd16;
	ld.global.nc.f32 	%f703, [%rd17];
	st.shared.f32 	[%r46+224], %f703;
	ld.global.nc.f32 	%f704, [%rd15+263424];
	st.shared.f32 	[%r46+448], %f704;
	add.s32 	%r58, %r23, 168;
	shr.u32 	%r59, %r58, 4;
	mad.lo.s32 	%r60, %r59, 9408, %r48;
	add.s32 	%r61, %r60, %r55;
	add.s32 	%r62, %r61, %r31;
	mul.wide.u32 	%rd18, %r62, 4;
	add.s64 	%rd19, %rd13, %rd18;
	ld.global.nc.f32 	%f705, [%rd19];
	st.shared.f32 	[%r46+672], %f705;
	ld.global.nc.f32 	%f706, [%rd15+526848];
	st.shared.f32 	[%r46+896], %f706;
	add.s32 	%r63, %r23, 280;
	shr.u32 	%r64, %r63, 4;
	mad.lo.s32 	%r65, %r64, 9408, %r48;
	add.s32 	%r66, %r65, %r55;
	add.s32 	%r67, %r66, %r31;
	mul.wide.u32 	%rd20, %r67, 4;
	add.s64 	%rd21, %rd13, %rd20;
	ld.global.nc.f32 	%f707, [%rd21];
	st.shared.f32 	[%r46+1120], %f707;
	ld.global.nc.f32 	%f708, [%rd15+790272];
	st.shared.f32 	[%r46+1344], %f708;
	add.s32 	%r68, %r23, 392;
	shr.u32 	%r69, %r68, 4;
	mad.lo.s32 	%r70, %r69, 9408, %r48;
	add.s32 	%r71, %r70, %r55;
	add.s32 	%r72, %r71, %r31;
	mul.wide.u32 	%rd22, %r72, 4;
	add.s64 	%rd23, %rd13, %rd22;
	ld.global.nc.f32 	%f709, [%rd23];
	st.shared.f32 	[%r46+1568], %f709;
	ld.global.nc.f32 	%f710, [%rd15+1053696];
	st.shared.f32 	[%r46+1792], %f710;
	add.s32 	%r73, %r23, 504;
	shr.u32 	%r74, %r73, 4;
	mad.lo.s32 	%r75, %r74, 9408, %r48;
	add.s32 	%r76, %r75, %r55;
	add.s32 	%r77, %r76, %r31;
	mul.wide.u32 	%rd24, %r77, 4;
	add.s64 	%rd25, %rd13, %rd24;
	ld.global.nc.f32 	%f711, [%rd25];
	st.shared.f32 	[%r46+2016], %f711;
	ld.global.nc.f32 	%f712, [%rd15+1317120];
	st.shared.f32 	[%r46+2240], %f712;
	add.s32 	%r78, %r23, 616;
	shr.u32 	%r79, %r78, 4;
	mad.lo.s32 	%r80, %r79, 9408, %r48;
	add.s32 	%r81, %r80, %r55;
	add.s32 	%r82, %r81, %r31;
	mul.wide.u32 	%rd26, %r82, 4;
	add.s64 	%rd27, %rd13, %rd26;
	ld.global.nc.f32 	%f713, [%rd27];
	st.shared.f32 	[%r46+2464], %f713;
	ld.global.nc.f32 	%f714, [%rd15+1580544];
	st.shared.f32 	[%r46+2688], %f714;
	add.s32 	%r83, %r23, 728;
	shr.u32 	%r84, %r83, 4;
	mad.lo.s32 	%r85, %r84, 9408, %r48;
	add.s32 	%r86, %r85, %r55;
	add.s32 	%r87, %r86, %r31;
	mul.wide.u32 	%rd28, %r87, 4;
	add.s64 	%rd29, %rd13, %rd28;
	ld.global.nc.f32 	%f715, [%rd29];
	st.shared.f32 	[%r46+2912], %f715;
	ld.global.nc.f32 	%f716, [%rd15+1843968];
	st.shared.f32 	[%r46+3136], %f716;
	add.s32 	%r88, %r23, 840;
	shr.u32 	%r89, %r88, 4;
	mad.lo.s32 	%r90, %r89, 9408, %r48;
	add.s32 	%r91, %r90, %r55;
	add.s32 	%r92, %r91, %r31;
	mul.wide.u32 	%rd30, %r92, 4;
	add.s64 	%rd31, %rd13, %rd30;
	ld.global.nc.f32 	%f717, [%rd31];
	st.shared.f32 	[%r46+3360], %f717;
	mad.lo.s32 	%r93, %r103, 896, %r23;
	cvta.to.global.u64 	%rd32, %rd42;
	mul.wide.u32 	%rd33, %r93, 4;
	add.s64 	%rd34, %rd32, %rd33;
	ld.global.nc.f32 	%f718, [%rd34];
	add.s32 	%r94, %r29, %r45;
	st.shared.f32 	[%r94], %f718;
	ld.global.nc.f32 	%f719, [%rd34+224];
	st.shared.f32 	[%r94+224], %f719;
	ld.global.nc.f32 	%f720, [%rd34+448];
	st.shared.f32 	[%r94+448], %f720;
	ld.global.nc.f32 	%f721, [%rd34+672];
	st.shared.f32 	[%r94+672], %f721;
	ld.global.nc.f32 	%f722, [%rd34+896];
	st.shared.f32 	[%r94+896], %f722;
	ld.global.nc.f32 	%f723, [%rd34+1120];
	st.shared.f32 	[%r94+1120], %f723;
	ld.global.nc.f32 	%f724, [%rd34+1344];
	st.shared.f32 	[%r94+1344], %f724;
	ld.global.nc.f32 	%f725, [%rd34+1568];
	st.shared.f32 	[%r94+1568], %f725;
	ld.global.nc.f32 	%f726, [%rd34+1792];
	st.shared.f32 	[%r94+1792], %f726;
	ld.global.nc.f32 	%f727, [%rd34+2016];
	st.shared.f32 	[%r94+2016], %f727;
	ld.global.nc.f32 	%f728, [%rd34+2240];
	st.shared.f32 	[%r94+2240], %f728;
	ld.global.nc.f32 	%f729, [%rd34+2464];
	st.shared.f32 	[%r94+2464], %f729;
	ld.global.nc.f32 	%f730, [%rd34+2688];
	st.shared.f32 	[%r94+2688], %f730;
	ld.global.nc.f32 	%f731, [%rd34+2912];
	st.shared.f32 	[%r94+2912], %f731;
	ld.global.nc.f32 	%f732, [%rd34+3136];
	st.shared.f32 	[%r94+3136], %f732;
	ld.global.nc.f32 	%f733, [%rd34+3360];
	st.shared.f32 	[%r94+3360], %f733;
	bar.sync 	0;
	mov.b32 	%r105, 1792;
$L__BB0_2:
	ld.shared.f32 	%f734, [%r106+-1760];
	ld.shared.f32 	%f735, [%r106+-1792];
	ld.shared.f32 	%f736, [%r104+-56];
	fma.rn.f32 	%f1441, %f735, %f736, %f1441;
	fma.rn.f32 	%f1440, %f734, %f736, %f1440;
	ld.shared.f32 	%f737, [%r104+-52];
	fma.rn.f32 	%f1439, %f735, %f737, %f1439;
	fma.rn.f32 	%f1438, %f734, %f737, %f1438;
	ld.shared.f32 	%f738, [%r104+-48];
	fma.rn.f32 	%f1437, %f735, %f738, %f1437;
	fma.rn.f32 	%f1436, %f734, %f738, %f1436;
	ld.shared.f32 	%f739, [%r104+-44];
	fma.rn.f32 	%f1435, %f735, %f739, %f1435;
	st.local.v4.f32 	[%rd1], {%f1441, %f1439, %f1437, %f1435};
	fma.rn.f32 	%f1434, %f734, %f739, %f1434;
	st.local.v4.f32 	[%rd1+448], {%f1440, %f1438, %f1436, %f1434};
	ld.shared.f32 	%f740, [%r104+-40];
	fma.rn.f32 	%f1433, %f735, %f740, %f1433;
	fma.rn.f32 	%f1432, %f734, %f740, %f1432;
	ld.shared.f32 	%f741, [%r104+-36];
	fma.rn.f32 	%f1431, %f735, %f741, %f1431;
	fma.rn.f32 	%f1430, %f734, %f741, %f1430;
	ld.shared.f32 	%f742, [%r104+-32];
	fma.rn.f32 	%f1429, %f735, %f742, %f1429;
	fma.rn.f32 	%f1428, %f734, %f742, %f1428;
	ld.shared.f32 	%f743, [%r104+-28];
	fma.rn.f32 	%f1427, %f735, %f743, %f1427;
	st.local.v4.f32 	[%rd1+16], {%f1433, %f1431, %f1429, %f1427};
	fma.rn.f32 	%f1426, %f734, %f743, %f1426;
	st.local.v4.f32 	[%rd1+464], {%f1432, %f1430, %f1428, %f1426};
	ld.shared.f32 	%f744, [%r104+-24];
	fma.rn.f32 	%f1425, %f735, %f744, %f1425;
	fma.rn.f32 	%f1424, %f734, %f744, %f1424;
	ld.shared.f32 	%f745, [%r104+-20];
	fma.rn.f32 	%f1423, %f735, %f745, %f1423;
	fma.rn.f32 	%f1422, %f734, %f745, %f1422;
	ld.shared.f32 	%f746, [%r104+-16];
	fma.rn.f32 	%f1421, %f735, %f746, %f1421;
	fma.rn.f32 	%f1420, %f734, %f746, %f1420;
	ld.shared.f32 	%f747, [%r104+-12];
	fma.rn.f32 	%f1419, %f735, %f747, %f1419;
	st.local.v4.f32 	[%rd1+32], {%f1425, %f1423, %f1421, %f1419};
	fma.rn.f32 	%f1418, %f734, %f747, %f1418;
	st.local.v4.f32 	[%rd1+480], {%f1424, %f1422, %f1420, %f1418};
	ld.shared.f32 	%f748, [%r104+-8];
	fma.rn.f32 	%f1417, %f735, %f748, %f1417;
	fma.rn.f32 	%f1416, %f734, %f748, %f1416;
	ld.shared.f32 	%f749, [%r104+-4];
	fma.rn.f32 	%f1415, %f735, %f749, %f1415;
	fma.rn.f32 	%f1414, %f734, %f749, %f1414;
	ld.shared.f32 	%f750, [%r106+-864];
	ld.shared.f32 	%f751, [%r106+-896];
	fma.rn.f32 	%f1413, %f751, %f736, %f1413;
	fma.rn.f32 	%f1412, %f750, %f736, %f1412;
	fma.rn.f32 	%f1411, %f751, %f737, %f1411;
	fma.rn.f32 	%f1410, %f750, %f737, %f1410;
	fma.rn.f32 	%f1409, %f751, %f738, %f1409;
	fma.rn.f32 	%f1408, %f750, %f738, %f1408;
	fma.rn.f32 	%f1407, %f751, %f739, %f1407;
	st.local.v4.f32 	[%rd1+112], {%f1413, %f1411, %f1409, %f1407};
	fma.rn.f32 	%f1406, %f750, %f739, %f1406;
	st.local.v4.f32 	[%rd1+560], {%f1412, %f1410, %f1408, %f1406};
	fma.rn.f32 	%f1405, %f751, %f740, %f1405;
	fma.rn.f32 	%f1404, %f750, %f740, %f1404;
	fma.rn.f32 	%f1403, %f751, %f741, %f1403;
	fma.rn.f32 	%f1402, %f750, %f741, %f1402;
	fma.rn.f32 	%f1401, %f751, %f742, %f1401;
	fma.rn.f32 	%f1400, %f750, %f742, %f1400;
	fma.rn.f32 	%f1399, %f751, %f743, %f1399;
	st.local.v4.f32 	[%rd1+128], {%f1405, %f1403, %f1401, %f1399};
	fma.rn.f32 	%f1398, %f750, %f743, %f1398;
	st.local.v4.f32 	[%rd1+576], {%f1404, %f1402, %f1400, %f1398};
	fma.rn.f32 	%f1397, %f751, %f744, %f1397;
	fma.rn.f32 	%f1396, %f750, %f744, %f1396;
	fma.rn.f32 	%f1395, %f751, %f745, %f1395;
	fma.rn.f32 	%f1394, %f750, %f745, %f1394;
	fma.rn.f32 	%f1393, %f751, %f746, %f1393;
	fma.rn.f32 	%f1392, %f750, %f746, %f1392;
	fma.rn.f32 	%f1391, %f751, %f747, %f1391;
	st.local.v4.f32 	[%rd1+144], {%f1397, %f1395, %f1393, %f1391};
	fma.rn.f32 	%f1390, %f750, %f747, %f1390;
	st.local.v4.f32 	[%rd1+592], {%f1396, %f1394, %f1392, %f1390};
	fma.rn.f32 	%f1389, %f751, %f748, %f1389;
	fma.rn.f32 	%f1388, %f750, %f748, %f1388;
	fma.rn.f32 	%f1387, %f751, %f749, %f1387;
	fma.rn.f32 	%f1386, %f750, %f749, %f1386;
	ld.shared.f32 	%f752, [%r106+32];
	ld.shared.f32 	%f753, [%r106];
	fma.rn.f32 	%f1385, %f753, %f736, %f1385;
	fma.rn.f32 	%f1384, %f752, %f736, %f1384;
	fma.rn.f32 	%f1383, %f753, %f737, %f1383;
	fma.rn.f32 	%f1382, %f752, %f737, %f1382;
	fma.rn.f32 	%f1381, %f753, %f738, %f1381;
	fma.rn.f32 	%f1380, %f752, %f738, %f1380;
	fma.rn.f32 	%f1379, %f753, %f739, %f1379;
	st.local.v4.f32 	[%rd1+224], {%f1385, %f1383, %f1381, %f1379};
	fma.rn.f32 	%f1378, %f752, %f739, %f1378;
	st.local.v4.f32 	[%rd1+672], {%f1384, %f1382, %f1380, %f1378};
	fma.rn.f32 	%f1377, %f753, %f740, %f1377;
	fma.rn.f32 	%f1376, %f752, %f740, %f1376;
	fma.rn.f32 	%f1375, %f753, %f741, %f1375;
	fma.rn.f32 	%f1374, %f752, %f741, %f1374;
	fma.rn.f32 	%f1373, %f753, %f742, %f1373;
	fma.rn.f32 	%f1372, %f752, %f742, %f1372;
	fma.rn.f32 	%f1371, %f753, %f743, %f1371;
	st.local.v4.f32 	[%rd1+240], {%f1377, %f1375, %f1373, %f1371};
	fma.rn.f32 	%f1370, %f752, %f743, %f1370;
	st.local.v4.f32 	[%rd1+688], {%f1376, %f1374, %f1372, %f1370};
	fma.rn.f32 	%f1369, %f753, %f744, %f1369;
	fma.rn.f32 	%f1368, %f752, %f744, %f1368;
	fma.rn.f32 	%f1367, %f753, %f745, %f1367;
	fma.rn.f32 	%f1366, %f752, %f745, %f1366;
	fma.rn.f32 	%f1365, %f753, %f746, %f1365;
	fma.rn.f32 	%f1364, %f752, %f746, %f1364;
	fma.rn.f32 	%f1363, %f753, %f747, %f1363;
	st.local.v4.f32 	[%rd1+256], {%f1369, %f1367, %f1365, %f1363};
	fma.rn.f32 	%f1362, %f752, %f747, %f1362;
	st.local.v4.f32 	[%rd1+704], {%f1368, %f1366, %f1364, %f1362};
	fma.rn.f32 	%f1361, %f753, %f748, %f1361;
	fma.rn.f32 	%f1360, %f752, %f748, %f1360;
	fma.rn.f32 	%f1359, %f753, %f749, %f1359;
	fma.rn.f32 	%f1358, %f752, %f749, %f1358;
	ld.shared.f32 	%f754, [%r106+928];
	ld.shared.f32 	%f755, [%r106+896];
	fma.rn.f32 	%f1357, %f755, %f736, %f1357;
	fma.rn.f32 	%f1356, %f754, %f736, %f1356;
	fma.rn.f32 	%f1355, %f755, %f737, %f1355;
	fma.rn.f32 	%f1354, %f754, %f737, %f1354;
	fma.rn.f32 	%f1353, %f755, %f738, %f1353;
	fma.rn.f32 	%f1352, %f754, %f738, %f1352;
	fma.rn.f32 	%f1351, %f755, %f739, %f1351;
	st.local.v4.f32 	[%rd1+336], {%f1357, %f1355, %f1353, %f1351};
	fma.rn.f32 	%f1350, %f754, %f739, %f1350;
	st.local.v4.f32 	[%rd1+784], {%f1356, %f1354, %f1352, %f1350};
	fma.rn.f32 	%f1349, %f755, %f740, %f1349;
	fma.rn.f32 	%f1348, %f754, %f740, %f1348;
	fma.rn.f32 	%f1347, %f755, %f741, %f1347;
	fma.rn.f32 	%f1346, %f754, %f741, %f1346;
	fma.rn.f32 	%f1345, %f755, %f742, %f1345;
	fma.rn.f32 	%f1344, %f754, %f742, %f1344;
	fma.rn.f32 	%f1343, %f755, %f743, %f1343;
	st.local.v4.f32 	[%rd1+352], {%f1349, %f1347, %f1345, %f1343};
	fma.rn.f32 	%f1342, %f754, %f743, %f1342;
	st.local.v4.f32 	[%rd1+800], {%f1348, %f1346, %f1344, %f1342};
	fma.rn.f32 	%f1341, %f755, %f744, %f1341;
	fma.rn.f32 	%f1340, %f754, %f744, %f1340;
	fma.rn.f32 	%f1339, %f755, %f745, %f1339;
	fma.rn.f32 	%f1338, %f754, %f745, %f1338;
	fma.rn.f32 	%f1337, %f755, %f746, %f1337;
	fma.rn.f32 	%f1336, %f754, %f746, %f1336;
	fma.rn.f32 	%f1335, %f755, %f747, %f1335;
	st.local.v4.f32 	[%rd1+368], {%f1341, %f1339, %f1337, %f1335};
	fma.rn.f32 	%f1334, %f754, %f747, %f1334;
	st.local.v4.f32 	[%rd1+816], {%f1340, %f1338, %f1336, %f1334};
	fma.rn.f32 	%f1333, %f755, %f748, %f1333;
	fma.rn.f32 	%f1332, %f754, %f748, %f1332;
	fma.rn.f32 	%f1331, %f755, %f749, %f1331;
	fma.rn.f32 	%f1330, %f754, %f749, %f1330;
	ld.shared.f32 	%f756, [%r104];
	fma.rn.f32 	%f1329, %f735, %f756, %f1329;
	fma.rn.f32 	%f1328, %f734, %f756, %f1328;
	ld.shared.f32 	%f757, [%r104+4];
	fma.rn.f32 	%f1327, %f735, %f757, %f1327;
	st.local.v4.f32 	[%rd1+48], {%f1417, %f1415, %f1329, %f1327};
	fma.rn.f32 	%f1326, %f734, %f757, %f1326;
	st.local.v4.f32 	[%rd1+496], {%f1416, %f1414, %f1328, %f1326};
	ld.shared.f32 	%f758, [%r104+8];
	fma.rn.f32 	%f1325, %f735, %f758, %f1325;
	fma.rn.f32 	%f1324, %f734, %f758, %f1324;
	ld.shared.f32 	%f759, [%r104+12];
	fma.rn.f32 	%f1323, %f735, %f759, %f1323;
	fma.rn.f32 	%f1322, %f734, %f759, %f1322;
	ld.shared.f32 	%f760, [%r104+16];
	fma.rn.f32 	%f1321, %f735, %f760, %f1321;
	fma.rn.f32 	%f1320, %f734, %f760, %f1320;
	ld.shared.f32 	%f761, [%r104+20];
	fma.rn.f32 	%f1319, %f735, %f761, %f1319;
	st.local.v4.f32 	[%rd1+64], {%f1325, %f1323, %f1321, %f1319};
	fma.rn.f32 	%f1318, %f734, %f761, %f1318;
	st.local.v4.f32 	[%rd1+512], {%f1324, %f1322, %f1320, %f1318};
	ld.shared.f32 	%f762, [%r104+24];
	fma.rn.f32 	%f1317, %f735, %f762, %f1317;
	fma.rn.f32 	%f1316, %f734, %f762, %f1316;
	ld.shared.f32 	%f763, [%r104+28];
	fma.rn.f32 	%f1315, %f735, %f763, %f1315;
	fma.rn.f32 	%f1314, %f734, %f763, %f1314;
	ld.shared.f32 	%f764, [%r104+32];
	fma.rn.f32 	%f1313, %f735, %f764, %f1313;
	fma.rn.f32 	%f1312, %f734, %f764, %f1312;
	ld.shared.f32 	%f765, [%r104+36];
	fma.rn.f32 	%f1311, %f735, %f765, %f1311;
	st.local.v4.f32 	[%rd1+80], {%f1317, %f1315, %f1313, %f1311};
	fma.rn.f32 	%f1310, %f734, %f765, %f1310;
	st.local.v4.f32 	[%rd1+528], {%f1316, %f1314, %f1312, %f1310};
	ld.shared.f32 	%f766, [%r104+40];
	fma.rn.f32 	%f1309, %f735, %f766, %f1309;
	fma.rn.f32 	%f1308, %f734, %f766, %f1308;
	ld.shared.f32 	%f767, [%r104+44];
	fma.rn.f32 	%f1307, %f735, %f767, %f1307;
	fma.rn.f32 	%f1306, %f734, %f767, %f1306;
	ld.shared.f32 	%f768, [%r104+48];
	fma.rn.f32 	%f1305, %f735, %f768, %f1305;
	fma.rn.f32 	%f1304, %f734, %f768, %f1304;
	ld.shared.f32 	%f769, [%r104+52];
	fma.rn.f32 	%f1303, %f735, %f769, %f1303;
	st.local.v4.f32 	[%rd1+96], {%f1309, %f1307, %f1305, %f1303};
	fma.rn.f32 	%f1302, %f734, %f769, %f1302;
	st.local.v4.f32 	[%rd1+544], {%f1308, %f1306, %f1304, %f1302};
	fma.rn.f32 	%f1301, %f751, %f756, %f1301;
	fma.rn.f32 	%f1300, %f750, %f756, %f1300;
	fma.rn.f32 	%f1299, %f751, %f757, %f1299;
	st.local.v4.f32 	[%rd1+160], {%f1389, %f1387, %f1301, %f1299};
	fma.rn.f32 	%f1298, %f750, %f757, %f1298;
	st.local.v4.f32 	[%rd1+608], {%f1388, %f1386, %f1300, %f1298};
	fma.rn.f32 	%f1297, %f751, %f758, %f1297;
	fma.rn.f32 	%f1296, %f750, %f758, %f1296;
	fma.rn.f32 	%f1295, %f751, %f759, %f1295;
	fma.rn.f32 	%f1294, %f750, %f759, %f1294;
	fma.rn.f32 	%f1293, %f751, %f760, %f1293;
	fma.rn.f32 	%f1292, %f750, %f760, %f1292;
	fma.rn.f32 	%f1291, %f751, %f761, %f1291;
	st.local.v4.f32 	[%rd1+176], {%f1297, %f1295, %f1293, %f1291};
	fma.rn.f32 	%f1290, %f750, %f761, %f1290;
	st.local.v4.f32 	[%rd1+624], {%f1296, %f1294, %f1292, %f1290};
	fma.rn.f32 	%f1289, %f751, %f762, %f1289;
	fma.rn.f32 	%f1288, %f750, %f762, %f1288;
	fma.rn.f32 	%f1287, %f751, %f763, %f1287;
	fma.rn.f32 	%f1286, %f750, %f763, %f1286;
	fma.rn.f32 	%f1285, %f751, %f764, %f1285;
	fma.rn.f32 	%f1284, %f750, %f764, %f1284;
	fma.rn.f32 	%f1283, %f751, %f765, %f1283;
	st.local.v4.f32 	[%rd1+192], {%f1289, %f1287, %f1285, %f1283};
	fma.rn.f32 	%f1282, %f750, %f765, %f1282;
	st.local.v4.f32 	[%rd1+640], {%f1288, %f1286, %f1284, %f1282};
	fma.rn.f32 	%f1281, %f751, %f766, %f1281;
	fma.rn.f32 	%f1280, %f750, %f766, %f1280;
	fma.rn.f32 	%f1279, %f751, %f767, %f1279;
	fma.rn.f32 	%f1278, %f750, %f767, %f1278;
	fma.rn.f32 	%f1277, %f751, %f768, %f1277;
	fma.rn.f32 	%f1276, %f750, %f768, %f1276;
	fma.rn.f32 	%f1275, %f751, %f769, %f1275;
	st.local.v4.f32 	[%rd1+208], {%f1281, %f1279, %f1277, %f1275};
	fma.rn.f32 	%f1274, %f750, %f769, %f1274;
	st.local.v4.f32 	[%rd1+656], {%f1280, %f1278, %f1276, %f1274};
	fma.rn.f32 	%f1273, %f753, %f756, %f1273;
	fma.rn.f32 	%f1272, %f752, %f756, %f1272;
	fma.rn.f32 	%f1271, %f753, %f757, %f1271;
	st.local.v4.f32 	[%rd1+272], {%f1361, %f1359, %f1273, %f1271};
	fma.rn.f32 	%f1270, %f752, %f757, %f1270;
	st.local.v4.f32 	[%rd1+720], {%f1360, %f1358, %f1272, %f1270};
	fma.rn.f32 	%f1269, %f753, %f758, %f1269;
	fma.rn.f32 	%f1268, %f752, %f758, %f1268;
	fma.rn.f32 	%f1267, %f753, %f759, %f1267;
	fma.rn.f32 	%f1266, %f752, %f759, %f1266;
	fma.rn.f32 	%f1265, %f753, %f760, %f1265;
	fma.rn.f32 	%f1264, %f752, %f760, %f1264;
	fma.rn.f32 	%f1263, %f753, %f761, %f1263;
	st.local.v4.f32 	[%rd1+288], {%f1269, %f1267, %f1265, %f1263};
	fma.rn.f32 	%f1262, %f752, %f761, %f1262;
	st.local.v4.f32 	[%rd1+736], {%f1268, %f1266, %f1264, %f1262};
	fma.rn.f32 	%f1261, %f753, %f762, %f1261;
	fma.rn.f32 	%f1260, %f752, %f762, %f1260;
	fma.rn.f32 	%f1259, %f753, %f763, %f1259;
	fma.rn.f32 	%f1258, %f752, %f763, %f1258;
	fma.rn.f32 	%f1257, %f753, %f764, %f1257;
	fma.rn.f32 	%f1256, %f752, %f764, %f1256;
	fma.rn.f32 	%f1255, %f753, %f765, %f1255;
	st.local.v4.f32 	[%rd1+304], {%f1261, %f1259, %f1257, %f1255};
	fma.rn.f32 	%f1254, %f752, %f765, %f1254;
	st.local.v4.f32 	[%rd1+752], {%f1260, %f1258, %f1256, %f1254};
	fma.rn.f32 	%f1253, %f753, %f766, %f1253;
	fma.rn.f32 	%f1252, %f752, %f766, %f1252;
	fma.rn.f32 	%f1251, %f753, %f767, %f1251;
	fma.rn.f32 	%f1250, %f752, %f767, %f1250;
	fma.rn.f32 	%f1249, %f753, %f768, %f1249;
	fma.rn.f32 	%f1248, %f752, %f768, %f1248;
	fma.rn.f32 	%f1247, %f753, %f769, %f1247;
	st.local.v4.f32 	[%rd1+320], {%f1253, %f1251, %f1249, %f1247};
	fma.rn.f32 	%f1246, %f752, %f769, %f1246;
	st.local.v4.f32 	[%rd1+768], {%f1252, %f1250, %f1248, %f1246};
	fma.rn.f32 	%f1245, %f755, %f756, %f1245;
	fma.rn.f32 	%f1244, %f754, %f756, %f1244;
	fma.rn.f32 	%f1243, %f755, %f757, %f1243;
	st.local.v4.f32 	[%rd1+384], {%f1333, %f1331, %f1245, %f1243};
	fma.rn.f32 	%f1242, %f754, %f757, %f1242;
	st.local.v4.f32 	[%rd1+832], {%f1332, %f1330, %f1244, %f1242};
	fma.rn.f32 	%f1241, %f755, %f758, %f1241;
	fma.rn.f32 	%f1240, %f754, %f758, %f1240;
	fma.rn.f32 	%f1239, %f755, %f759, %f1239;
	fma.rn.f32 	%f1238, %f754, %f759, %f1238;
	fma.rn.f32 	%f1237, %f755, %f760, %f1237;
	fma.rn.f32 	%f1236, %f754, %f760, %f1236;
	fma.rn.f32 	%f1235, %f755, %f761, %f1235;
	st.local.v4.f32 	[%rd1+400], {%f1241, %f1239, %f1237, %f1235};
	fma.rn.f32 	%f1234, %f754, %f761, %f1234;
	st.local.v4.f32 	[%rd1+848], {%f1240, %f1238, %f1236, %f1234};
	fma.rn.f32 	%f1233, %f755, %f762, %f1233;
	fma.rn.f32 	%f1232, %f754, %f762, %f1232;
	fma.rn.f32 	%f1231, %f755, %f763, %f1231;
	fma.rn.f32 	%f1230, %f754, %f763, %f1230;
	fma.rn.f32 	%f1229, %f755, %f764, %f1229;
	fma.rn.f32 	%f1228, %f754, %f764, %f1228;
	fma.rn.f32 	%f1227, %f755, %f765, %f1227;
	st.local.v4.f32 	[%rd1+416], {%f1233, %f1231, %f1229, %f1227};
	fma.rn.f32 	%f1226, %f754, %f765, %f1226;
	st.local.v4.f32 	[%rd1+864], {%f1232, %f1230, %f1228, %f1226};
	fma.rn.f32 	%f1225, %f755, %f766, %f1225;
	fma.rn.f32 	%f1224, %f754, %f766, %f1224;
	fma.rn.f32 	%f1223, %f755, %f767, %f1223;
	fma.rn.f32 	%f1222, %f754, %f767, %f1222;
	fma.rn.f32 	%f1221, %f755, %f768, %f1221;
	fma.rn.f32 	%f1220, %f754, %f768, %f1220;
	fma.rn.f32 	%f1219, %f755, %f769, %f1219;
	st.local.v4.f32 	[%rd1+432], {%f1225, %f1223, %f1221, %f1219};
	fma.rn.f32 	%f1218, %f754, %f769, %f1218;
	st.local.v4.f32 	[%rd1+880], {%f1224, %f1222, %f1220, %f1218};
	add.s32 	%r106, %r106, 4;
	add.s32 	%r105, %r105, 4;
	add.s32 	%r104, %r104, 448;
	setp.ne.s32 	%p1, %r105, 1824;
	@%p1 bra 	$L__BB0_2;
	add.s32 	%r103, %r103, 1;
	setp.ne.s32 	%p2, %r103, 84;
	@%p2 bra 	$L__BB0_1;
	ld.param.u64 	%rd45, [my_kernel_kernel0_param_4];
	ld.param.u64 	%rd44, [my_kernel_kernel0_param_3];
	ld.param.u64 	%rd43, [my_kernel_kernel0_param_2];
	mov.u32 	%r96, %tid.x;
	and.b32  	%r97, %r96, 3;
	mul.lo.s32 	%r98, %r97, 28;
	mul.lo.s32 	%r99, %r1, 87808;
	shr.u32 	%r100, %r96, 2;
	mad.lo.s32 	%r101, %r100, 1568, %r99;
	mad.lo.s32 	%r102, %r2, 224, %r101;
	add.s32 	%r107, %r102, %r98;
	cvta.to.global.u64 	%rd35, %rd44;
	mul.wide.u32 	%rd36, %r98, 4;
	add.s64 	%rd37, %rd35, %rd36;
	ld.global.nc.f32 	%f673, [%rd37];
	ld.global.nc.f32 	%f674, [%rd37+4];
	ld.global.nc.f32 	%f675, [%rd37+8];
	ld.global.nc.f32 	%f676, [%rd37+12];
	ld.global.nc.f32 	%f677, [%rd37+16];
	ld.global.nc.f32 	%f678, [%rd37+20];
	ld.global.nc.f32 	%f679, [%rd37+24];
	ld.global.nc.f32 	%f680, [%rd37+28];
	ld.global.nc.f32 	%f681, [%rd37+32];
	ld.global.nc.f32 	%f682, [%rd37+36];
	ld.global.nc.f32 	%f683, [%rd37+40];
	ld.global.nc.f32 	%f684, [%rd37+44];
	ld.global.nc.f32 	%f685, [%rd37+48];
	ld.global.nc.f32 	%f686, [%rd37+52];
	ld.global.nc.f32 	%f687, [%rd37+56];
	ld.global.nc.f32 	%f688, [%rd37+60];
	ld.global.nc.f32 	%f689, [%rd37+64];
	ld.global.nc.f32 	%f690, [%rd37+68];
	ld.global.nc.f32 	%f691, [%rd37+72];
	ld.global.nc.f32 	%f692, [%rd37+76];
	ld.global.nc.f32 	%f693, [%rd37+80];
	ld.global.nc.f32 	%f694, [%rd37+84];
	ld.global.nc.f32 	%f695, [%rd37+88];
	ld.global.nc.f32 	%f696, [%rd37+92];
	ld.global.nc.f32 	%f697, [%rd37+96];
	ld.global.nc.f32 	%f698, [%rd37+100];
	ld.global.nc.f32 	%f699, [%rd37+104];
	ld.global.nc.f32 	%f700, [%rd37+108];
	cvta.to.global.u64 	%rd3, %rd45;
	cvta.to.global.u64 	%rd4, %rd43;
	mov.b32 	%r108, 0;
$L__BB0_5:
	ld.local.v4.f32 	{%f770, %f771, %f772, %f773}, [%rd46+-544];
	add.f32 	%f774, %f770, %f673;
	mul.wide.u32 	%rd38, %r107, 4;
	add.s64 	%rd39, %rd3, %rd38;
	ld.global.nc.f32 	%f775, [%rd39];
	add.f32 	%f776, %f774, %f775;
	add.s64 	%rd40, %rd4, %rd38;
	st.global.f32 	[%rd40], %f776;
	ld.local.v4.f32 	{%f777, %f778, %f779, %f780}, [%rd46+-96];
	add.f32 	%f781, %f777, %f673;
	ld.global.nc.f32 	%f782, [%rd39+448];
	add.f32 	%f783, %f781, %f782;
	st.global.f32 	[%rd40+448], %f783;
	add.f32 	%f784, %f771, %f674;
	ld.global.nc.f32 	%f785, [%rd39+4];
	add.f32 	%f786, %f784, %f785;
	st.global.f32 	[%rd40+4], %f786;
	add.f32 	%f787, %f778, %f674;
	ld.global.nc.f32 	%f788, [%rd39+452];
	add.f32 	%f789, %f787, %f788;
	st.global.f32 	[%rd40+452], %f789;
	add.f32 	%f790, %f772, %f675;
	ld.global.nc.f32 	%f791, [%rd39+8];
	add.f32 	%f792, %f790, %f791;
	st.global.f32 	[%rd40+8], %f792;
	add.f32 	%f793, %f779, %f675;
	ld.global.nc.f32 	%f794, [%rd39+456];
	add.f32 	%f795, %f793, %f794;
	st.global.f32 	[%rd40+456], %f795;
	add.f32 	%f796, %f773, %f676;
	ld.global.nc.f32 	%f797, [%rd39+12];
	add.f32 	%f798, %f796, %f797;
	st.global.f32 	[%rd40+12], %f798;
	add.f32 	%f799, %f780, %f676;
	ld.global.nc.f32 	%f800, [%rd39+460];
	add.f32 	%f801, %f799, %f800;
	st.global.f32 	[%rd40+460], %f801;
	ld.local.v4.f32 	{%f802, %f803, %f804, %f805}, [%rd46+-528];
	add.f32 	%f806, %f802, %f677;
	ld.global.nc.f32 	%f807, [%rd39+16];
	add.f32 	%f808, %f806, %f807;
	st.global.f32 	[%rd40+16], %f808;
	ld.local.v4.f32 	{%f809, %f810, %f811, %f812}, [%rd46+-80];
	add.f32 	%f813, %f809, %f677;
	ld.global.nc.f32 	%f814, [%rd39+464];
	add.f32 	%f815, %f813, %f814;
	st.global.f32 	[%rd40+464], %f815;
	add.f32 	%f816, %f803, %f678;
	ld.global.nc.f32 	%f817, [%rd39+20];
	add.f32 	%f818, %f816, %f817;
	st.global.f32 	[%rd40+20], %f818;
	add.f32 	%f819, %f810, %f678;
	ld.global.nc.f32 	%f820, [%rd39+468];
	add.f32 	%f821, %f819, %f820;
	st.global.f32 	[%rd40+468], %f821;
	add.f32 	%f822, %f804, %f679;
	ld.global.nc.f32 	%f823, [%rd39+24];
	add.f32 	%f824, %f822, %f823;
	st.global.f32 	[%rd40+24], %f824;
	add.f32 	%f825, %f811, %f679;
	ld.global.nc.f32 	%f826, [%rd39+472];
	add.f32 	%f827, %f825, %f826;
	st.global.f32 	[%rd40+472], %f827;
	add.f32 	%f828, %f805, %f680;
	ld.global.nc.f32 	%f829, [%rd39+28];
	add.f32 	%f830, %f828, %f829;
	st.global.f32 	[%rd40+28], %f830;
	add.f32 	%f831, %f812, %f680;
	ld.global.nc.f32 	%f832, [%rd39+476];
	add.f32 	%f833, %f831, %f832;
	st.global.f32 	[%rd40+476], %f833;
	ld.local.v4.f32 	{%f834, %f835, %f836, %f837}, [%rd46+-512];
	add.f32 	%f838, %f834, %f681;
	ld.global.nc.f32 	%f839, [%rd39+32];
	add.f32 	%f840, %f838, %f839;
	st.global.f32 	[%rd40+32], %f840;
	ld.local.v4.f32 	{%f841, %f842, %f843, %f844}, [%rd46+-64];
	add.f32 	%f845, %f841, %f681;
	ld.global.nc.f32 	%f846, [%rd39+480];
	add.f32 	%f847, %f845, %f846;
	st.global.f32 	[%rd40+480], %f847;
	add.f32 	%f848, %f835, %f682;
	ld.global.nc.f32 	%f849, [%rd39+36];
	add.f32 	%f850, %f848, %f849;
	st.global.f32 	[%rd40+36], %f850;
	add.f32 	%f851, %f842, %f682;
	ld.global.nc.f32 	%f852, [%rd39+484];
	add.f32 	%f853, %f851, %f852;
	st.global.f32 	[%rd40+484], %f853;
	add.f32 	%f854, %f836, %f683;
	ld.global.nc.f32 	%f855, [%rd39+40];
	add.f32 	%f856, %f854, %f855;
	st.global.f32 	[%rd40+40], %f856;
	add.f32 	%f857, %f843, %f683;
	ld.global.nc.f32 	%f858, [%rd39+488];
	add.f32 	%f859, %f857, %f858;
	st.global.f32 	[%rd40+488], %f859;
	add.f32 	%f860, %f837, %f684;
	ld.global.nc.f32 	%f861, [%rd39+44];
	add.f32 	%f862, %f860, %f861;
	st.global.f32 	[%rd40+44], %f862;
	add.f32 	%f863, %f844, %f684;
	ld.global.nc.f32 	%f864, [%rd39+492];
	add.f32 	%f865, %f863, %f864;
	st.global.f32 	[%rd40+492], %f865;
	ld.local.v4.f32 	{%f866, %f867, %f868, %f869}, [%rd46+-496];
	add.f32 	%f870, %f866, %f685;
	ld.global.nc.f32 	%f871, [%rd39+48];
	add.f32 	%f872, %f870, %f871;
	st.global.f32 	[%rd40+48], %f872;
	ld.local.v4.f32 	{%f873, %f874, %f875, %f876}, [%rd46+-48];
	add.f32 	%f877, %f873, %f685;
	ld.global.nc.f32 	%f878, [%rd39+496];
	add.f32 	%f879, %f877, %f878;
	st.global.f32 	[%rd40+496], %f879;
	add.f32 	%f880, %f867, %f686;
	ld.global.nc.f32 	%f881, [%rd39+52];
	add.f32 	%f882, %f880, %f881;
	st.global.f32 	[%rd40+52], %f882;
	add.f32 	%f883, %f874, %f686;
	ld.global.nc.f32 	%f884, [%rd39+500];
	add.f32 	%f885, %f883, %f884;
	st.global.f32 	[%rd40+500], %f885;
	add.f32 	%f886, %f868, %f687;
	ld.global.nc.f32 	%f887, [%rd39+56];
	add.f32 	%f888, %f886, %f887;
	st.global.f32 	[%rd40+56], %f888;
	add.f32 	%f889, %f875, %f687;
	ld.global.nc.f32 	%f890, [%rd39+504];
	add.f32 	%f891, %f889, %f890;
	st.global.f32 	[%rd40+504], %f891;
	add.f32 	%f892, %f869, %f688;
	ld.global.nc.f32 	%f893, [%rd39+60];
	add.f32 	%f894, %f892, %f893;
	st.global.f32 	[%rd40+60], %f894;
	add.f32 	%f895, %f876, %f688;
	ld.global.nc.f32 	%f896, [%rd39+508];
	add.f32 	%f897, %f895, %f896;
	st.global.f32 	[%rd40+508], %f897;
	ld.local.v4.f32 	{%f898, %f899, %f900, %f901}, [%rd46+-480];
	add.f32 	%f902, %f898, %f689;
	ld.global.nc.f32 	%f903, [%rd39+64];
	add.f32 	%f904, %f902, %f903;
	st.global.f32 	[%rd40+64], %f904;
	ld.local.v4.f32 	{%f905, %f906, %f907, %f908}, [%rd46+-32];
	add.f32 	%f909, %f905, %f689;
	ld.global.nc.f32 	%f910, [%rd39+512];
	add.f32 	%f911, %f909, %f910;
	st.global.f32 	[%rd40+512], %f911;
	add.f32 	%f912, %f899, %f690;
	ld.global.nc.f32 	%f913, [%rd39+68];
	add.f32 	%f914, %f912, %f913;
	st.global.f32 	[%rd40+68], %f914;
	add.f32 	%f915, %f906, %f690;
	ld.global.nc.f32 	%f916, [%rd39+516];
	add.f32 	%f917, %f915, %f916;
	st.global.f32 	[%rd40+516], %f917;
	add.f32 	%f918, %f900, %f691;
	ld.global.nc.f32 	%f919, [%rd39+72];
	add.f32 	%f920, %f918, %f919;
	st.global.f32 	[%rd40+72], %f920;
	add.f32 	%f921, %f907, %f691;
	ld.global.nc.f32 	%f922, [%rd39+520];
	add.f32 	%f923, %f921, %f922;
	st.global.f32 	[%rd40+520], %f923;
	add.f32 	%f924, %f901, %f692;
	ld.global.nc.f32 	%f925, [%rd39+76];
	add.f32 	%f926, %f924, %f925;
	st.global.f32 	[%rd40+76], %f926;
	add.f32 	%f927, %f908, %f692;
	ld.global.nc.f32 	%f928, [%rd39+524];
	add.f32 	%f929, %f927, %f928;
	st.global.f32 	[%rd40+524], %f929;
	ld.local.v4.f32 	{%f930, %f931, %f932, %f933}, [%rd46+-464];
	add.f32 	%f934, %f930, %f693;
	ld.global.nc.f32 	%f935, [%rd39+80];
	add.f32 	%f936, %f934, %f935;
	st.global.f32 	[%rd40+80], %f936;
	ld.local.v4.f32 	{%f937, %f938, %f939, %f940}, [%rd46+-16];
	add.f32 	%f941, %f937, %f693;
	ld.global.nc.f32 	%f942, [%rd39+528];
	add.f32 	%f943, %f941, %f942;
	st.global.f32 	[%rd40+528], %f943;
	add.f32 	%f944, %f931, %f694;
	ld.global.nc.f32 	%f945, [%rd39+84];
	add.f32 	%f946, %f944, %f945;
	st.global.f32 	[%rd40+84], %f946;
	add.f32 	%f947, %f938, %f694;
	ld.global.nc.f32 	%f948, [%rd39+532];
	add.f32 	%f949, %f947, %f948;
	st.global.f32 	[%rd40+532], %f949;
	add.f32 	%f950, %f932, %f695;
	ld.global.nc.f32 	%f951, [%rd39+88];
	add.f32 	%f952, %f950, %f951;
	st.global.f32 	[%rd40+88], %f952;
	add.f32 	%f953, %f939, %f695;
	ld.global.nc.f32 	%f954, [%rd39+536];
	add.f32 	%f955, %f953, %f954;
	st.global.f32 	[%rd40+536], %f955;
	add.f32 	%f956, %f933, %f696;
	ld.global.nc.f32 	%f957, [%rd39+92];
	add.f32 	%f958, %f956, %f957;
	st.global.f32 	[%rd40+92], %f958;
	add.f32 	%f959, %f940, %f696;
	ld.global.nc.f32 	%f960, [%rd39+540];
	add.f32 	%f961, %f959, %f960;
	st.global.f32 	[%rd40+540], %f961;
	ld.local.v4.f32 	{%f962, %f963, %f964, %f965}, [%rd46+-448];
	add.f32 	%f966, %f962, %f697;
	ld.global.nc.f32 	%f967, [%rd39+96];
	add.f32 	%f968, %f966, %f967;
	st.global.f32 	[%rd40+96], %f968;
	ld.local.v4.f32 	{%f969, %f970, %f971, %f972}, [%rd46];
	add.f32 	%f973, %f969, %f697;
	ld.global.nc.f32 	%f974, [%rd39+544];
	add.f32 	%f975, %f973, %f974;
	st.global.f32 	[%rd40+544], %f975;
	add.f32 	%f976, %f963, %f698;
	ld.global.nc.f32 	%f977, [%rd39+100];
	add.f32 	%f978, %f976, %f977;
	st.global.f32 	[%rd40+100], %f978;
	add.f32 	%f979, %f970, %f698;
	ld.global.nc.f32 	%f980, [%rd39+548];
	add.f32 	%f981, %f979, %f980;
	st.global.f32 	[%rd40+548], %f981;
	add.f32 	%f982, %f964, %f699;
	ld.global.nc.f32 	%f983, [%rd39+104];
	add.f32 	%f984, %f982, %f983;
	st.global.f32 	[%rd40+104], %f984;
	add.f32 	%f985, %f971, %f699;
	ld.global.nc.f32 	%f986, [%rd39+552];
	add.f32 	%f987, %f985, %f986;
	st.global.f32 	[%rd40+552], %f987;
	add.f32 	%f988, %f965, %f700;
	ld.global.nc.f32 	%f989, [%rd39+108];
	add.f32 	%f990, %f988, %f989;
	st.global.f32 	[%rd40+108], %f990;
	add.f32 	%f991, %f972, %f700;
	ld.global.nc.f32 	%f992, [%rd39+556];
	add.f32 	%f993, %f991, %f992;
	st.global.f32 	[%rd40+556], %f993;
	add.s32 	%r108, %r108, 1;
	add.s32 	%r107, %r107, 21952;
	add.s64 	%rd46, %rd46, 112;
	setp.ne.s32 	%p3, %r108, 4;
	@%p3 bra 	$L__BB0_5;
	ret;

}


// ===== COMPILED SASS (sm_100) =====

	.target	sm_100

	.elftype	@"ET_EXEC"


//--------------------- .note.nv.tkinfo           --------------------------
	.section	.note.nv.tkinfo,"",@"SHT_NOTE"
	.sectionflags	@"SHF_NOTE_NV_TKINFO"
	.tkinfo
        /*0018*/ 	.word	0x00000002
        /*0030*/ 	.string	""
        /*0030*/ 	.string	"ptxas"
        /*0030*/ 	.string	"Cuda compilation tools, release 13.0, V13.0.88"
        /*0030*/ 	.string	"Build cuda_13.0.r13.0/compiler.36424714_0"
        /*0030*/ 	.string	"-arch sm_100 -m 64 "



//--------------------- .note.nv.cuinfo           --------------------------
	.section	.note.nv.cuinfo,"",@"SHT_NOTE"
	.sectionflags	@"SHF_NOTE_NV_CUINFO"
        /*0018*/ 	.short	0x0002
        /*001a*/ 	.short	0x0064
        /*001c*/ 	.short	0x0082
	.zero		2


//--------------------- .nv.info                  --------------------------
	.section	.nv.info,"",@"SHT_CUDA_INFO"
	.align	4


	//----- nvinfo : EIATTR_REGCOUNT
	.align		4
        /*0000*/ 	.byte	0x04, 0x2f
        /*0002*/ 	.short	(.L_1 - .L_0)
	.align		4
.L_0:
        /*0004*/ 	.word	index@(my_kernel_kernel0)
        /*0008*/ 	.word	0x000000ff


	//----- nvinfo : EIATTR_FRAME_SIZE
	.align		4
.L_1:
        /*000c*/ 	.byte	0x04, 0x11
        /*000e*/ 	.short	(.L_3 - .L_2)
	.align		4
.L_2:
        /*0010*/ 	.word	index@(my_kernel_kernel0)
        /*0014*/ 	.word	0x00000380


	//----- nvinfo : EIATTR_MIN_STACK_SIZE
	.align		4
.L_3:
        /*0018*/ 	.byte	0x04, 0x12
        /*001a*/ 	.short	(.L_5 - .L_4)
	.align		4
.L_4:
        /*001c*/ 	.word	index@(my_kernel_kernel0)
        /*0020*/ 	.word	0x00000380
.L_5:


//--------------------- .nv.compat                --------------------------
	.section	.nv.compat,"",@"SHT_CUDA_COMPAT_INFO"
	.align	4
        /*0000*/ 	.byte	0x02, 0x09, 0x00, 0x00, 0x02, 0x02, 0x01, 0x00, 0x02, 0x05, 0x05, 0x00, 0x03, 0x07, 0x01, 0x01
        /*0010*/ 	.byte	0x02, 0x03, 0x00, 0x00, 0x02, 0x06, 0x01, 0x00, 0x04, 0x0b, 0x08, 0x00, 0x09, 0x00, 0x00, 0x00
        /*0020*/ 	.byte	0x00, 0x00, 0x00, 0x00


//--------------------- .nv.info.my_kernel_kernel0 --------------------------
	.section	.nv.info.my_kernel_kernel0,"",@"SHT_CUDA_INFO"
	.sectionflags	@""
	.align	4


	//----- nvinfo : EIATTR_CUDA_API_VERSION
	.align		4
        /*0000*/ 	.byte	0x04, 0x37
        /*0002*/ 	.short	(.L_7 - .L_6)
.L_6:
        /*0004*/ 	.word	0x00000082


	//----- nvinfo : EIATTR_KPARAM_INFO
	.align		4
.L_7:
        /*0008*/ 	.byte	0x04, 0x17
        /*000a*/ 	.short	(.L_9 - .L_8)
.L_8:
        /*000c*/ 	.word	0x00000000
        /*0010*/ 	.short	0x0004
        /*0012*/ 	.short	0x0020
        /*0014*/ 	.byte	0x00, 0xf5, 0x21, 0x00


	//----- nvinfo : EIATTR_KPARAM_INFO
	.align		4
.L_9:
        /*0018*/ 	.byte	0x04, 0x17
        /*001a*/ 	.short	(.L_11 - .L_10)
.L_10:
        /*001c*/ 	.word	0x00000000
        /*0020*/ 	.short	0x0003
        /*0022*/ 	.short	0x0018
        /*0024*/ 	.byte	0x00, 0xf5, 0x21, 0x00


	//----- nvinfo : EIATTR_KPARAM_INFO
	.align		4
.L_11:
        /*0028*/ 	.byte	0x04, 0x17
        /*002a*/ 	.short	(.L_13 - .L_12)
.L_12:
        /*002c*/ 	.word	0x00000000
        /*0030*/ 	.short	0x0002
        /*0032*/ 	.short	0x0010
        /*0034*/ 	.byte	0x00, 0xf5, 0x21, 0x00


	//----- nvinfo : EIATTR_KPARAM_INFO
	.align		4
.L_13:
        /*0038*/ 	.byte	0x04, 0x17
        /*003a*/ 	.short	(.L_15 - .L_14)
.L_14:
        /*003c*/ 	.word	0x00000000
        /*0040*/ 	.short	0x0001
        /*0042*/ 	.short	0x0008
        /*0044*/ 	.byte	0x00, 0xf5, 0x21, 0x00


	//----- nvinfo : EIATTR_KPARAM_INFO
	.align		4
.L_15:
        /*0048*/ 	.byte	0x04, 0x17
        /*004a*/ 	.short	(.L_17 - .L_16)
.L_16:
        /*004c*/ 	.word	0x00000000
        /*0050*/ 	.short	0x0000
        /*0052*/ 	.short	0x0000
        /*0054*/ 	.byte	0x00, 0xf5, 0x21, 0x00


	//----- nvinfo : EIATTR_SPARSE_MMA_MASK
	.align		4
.L_17:
        /*0058*/ 	.byte	0x03, 0x50
        /*005a*/ 	.short	0x0000


	//----- nvinfo : EIATTR_MAXREG_COUNT
	.align		4
        /*005c*/ 	.byte	0x03, 0x1b
        /*005e*/ 	.short	0x00ff


	//----- nvinfo : EIATTR_NUM_BARRIERS
	.align		4
        /*0060*/ 	.byte	0x02, 0x4c
        /*0062*/ 	.byte	0x01
	.zero		1


	//----- nvinfo : EIATTR_MERCURY_ISA_VERSION
	.align		4
        /*0064*/ 	.byte	0x03, 0x5f
        /*0066*/ 	.short	0x0101


	//----- nvinfo : EIATTR_VRC_CTA_INIT_COUNT
	.align		4
        /*0068*/ 	.byte	0x02, 0x4a
	.zero		1
	.zero		1


	//----- nvinfo : EIATTR_EXIT_INSTR_OFFSETS
	.align		4
        /*006c*/ 	.byte	0x04, 0x1c
        /*006e*/ 	.short	(.L_19 - .L_18)


	//   ....[0]....
.L_18:
        /*0070*/ 	.word	0x00003aa0


	//----- nvinfo : EIATTR_CBANK_PARAM_SIZE
	.align		4
.L_19:
        /*0074*/ 	.byte	0x03, 0x19
        /*0076*/ 	.short	0x0028


	//----- nvinfo : EIATTR_PARAM_CBANK
	.align		4
        /*0078*/ 	.byte	0x04, 0x0a
        /*007a*/ 	.short	(.L_21 - .L_20)
	.align		4
.L_20:
        /*007c*/ 	.word	index@(.nv.constant0.my_kernel_kernel0)
        /*0080*/ 	.short	0x0380
        /*0082*/ 	.short	0x0028


	//----- nvinfo : EIATTR_SW_WAR
	.align		4
.L_21:
        /*0084*/ 	.byte	0x04, 0x36
        /*0086*/ 	.short	(.L_23 - .L_22)
.L_22:
        /*0088*/ 	.word	0x00000008
.L_23:


//--------------------- .nv.callgraph             --------------------------
	.section	.nv.callgraph,"",@"SHT_CUDA_CALLGRAPH"
	.align	4
	.sectionentsize	8
	.align		4
        /*0000*/ 	.word	0x00000000
	.align		4
        /*0004*/ 	.word	0xffffffff
	.align		4
        /*0008*/ 	.word	0x00000000
	.align		4
        /*000c*/ 	.word	0xfffffffe
	.align		4
        /*0010*/ 	.word	0x00000000
	.align		4
        /*0014*/ 	.word	0xfffffffd
	.align		4
        /*0018*/ 	.word	0x00000000
	.align		4
        /*001c*/ 	.word	0xfffffffc


//--------------------- .text.my_kernel_kernel0   --------------------------
	.section	.text.my_kernel_kernel0,"ax",@progbits
	.align	128
        .global         my_kernel_kernel0
        .type           my_kernel_kernel0,@function
        .size           my_kernel_kernel0,(.L_x_4 - my_kernel_kernel0)
        .other          my_kernel_kernel0,@"STO_CUDA_ENTRY STV_DEFAULT"
my_kernel_kernel0:
.text.my_kernel_kernel0:
[----:B------:R-:W0:Y:S08]  /*0000*/  LDC R1, c[0x0][0x37c] ;  /* 0x0000df00ff017b82 */ /* 0x000e300000000800 */
[----:B------:R-:W1:Y:S01]  /*0010*/  S2UR UR6, SR_CTAID.X ;  /* 0x00000000000679c3 */ /* 0x000e620000002500 */
[----:B0-----:R-:W-:Y:S02]  /*0020*/  IADD3 R1, PT, PT, R1, -0x380, RZ ;  /* 0xfffffc8001017810 */ /* 0x001fe40007ffe0ff */
[----:B------:R-:W-:-:S02]  /*0030*/  CS2R R34, SRZ ;  /* 0x0000000000227805 */ /* 0x000fc4000001ff00 */
[----:B------:R-:W-:Y:S02]  /*0040*/  CS2R R58, SRZ ;  /* 0x00000000003a7805 */ /* 0x000fe4000001ff00 */
[----:B------:R-:W-:Y:S02]  /*0050*/  CS2R R32, SRZ ;  /* 0x0000000000207805 */ /* 0x000fe4000001ff00 */
[----:B------:R-:W-:Y:S01]  /*0060*/  R2UR UR7, R1 ;  /* 0x00000000010772ca */ /* 0x000fe200000e0000 */
[----:B------:R0:W-:Y:S01]  /*0070*/  STL.128 [R1], RZ ;  /* 0x000000ff01007387 */ /* 0x0001e20000100c00 */
[----:B------:R-:W-:Y:S02]  /*0080*/  CS2R R56, SRZ ;  /* 0x0000000000387805 */ /* 0x000fe4000001ff00 */
[----:B------:R-:W-:Y:S02]  /*0090*/  CS2R R42, SRZ ;  /* 0x00000000002a7805 */ /* 0x000fe4000001ff00 */
[----:B------:R-:W-:Y:S01]  /*00a0*/  CS2R R66, SRZ ;  /* 0x0000000000427805 */ /* 0x000fe2000001ff00 */
[----:B------:R0:W-:Y:S01]  /*00b0*/  STL.128 [R1+0x1c0], RZ ;  /* 0x0001c0ff01007387 */ /* 0x0001e20000100c00 */
[----:B------:R-:W-:-:S02]  /*00c0*/  CS2R R40, SRZ ;  /* 0x0000000000287805 */ /* 0x000fc4000001ff00 */
[----:B------:R-:W-:Y:S02]  /*00d0*/  CS2R R64, SRZ ;  /* 0x0000000000407805 */ /* 0x000fe4000001ff00 */
[----:B------:R-:W-:Y:S01]  /*00e0*/  CS2R R46, SRZ ;  /* 0x00000000002e7805 */ /* 0x000fe2000001ff00 */
[----:B------:R0:W-:Y:S01]  /*00f0*/  STL.128 [R1+0x10], RZ ;  /* 0x000010ff01007387 */ /* 0x0001e20000100c00 */
        /* <DEDUP_REMOVED lines=8> */
[----:B------:R-:W-:Y:S01]  /*0180*/  CS2R R82, SRZ ;  /* 0x0000000000527805 */ /* 0x000fe2000001ff00 */
[----:B-1----:R-:W-:Y:S01]  /*0190*/  UIMAD.WIDE.U32 UR4, UR6, -0x6db6db6d, URZ ;  /* 0x92492493060478a5 */ /* 0x002fe2000f8e00ff */
[----:B------:R-:W-:Y:S01]  /*01a0*/  CS2R R60, SRZ ;  /* 0x00000000003c7805 */ /* 0x000fe2000001ff00 */
[----:B------:R0:W-:Y:S01]  /*01b0*/  STL.128 [R1+0x1e0], RZ ;  /* 0x0001e0ff01007387 */ /* 0x0001e20000100c00 */
[----:B------:R-:W-:Y:S01]  /*01c0*/  CS2R R80, SRZ ;  /* 0x0000000000507805 */ /* 0x000fe2000001ff00 */
[----:B------:R-:W-:Y:S01]  /*01d0*/  USHF.R.U32.HI UR5, URZ, 0x2, UR5 ;  /* 0x00000002ff057899 */ /* 0x000fe20008011605 */
        /* <DEDUP_REMOVED lines=126> */
[----:B------:R-:W1:Y:S03]  /*09c0*/  LDCU.64 UR10, c[0x0][0x358] ;  /* 0x00006b00ff0a77ac */ /* 0x000e660008000a00 */
[----:B------:R0:W-:Y:S01]  /*09d0*/  STL.128 [R1+0xd0], RZ ;  /* 0x0000d0ff01007387 */ /* 0x0001e20000100c00 */
[----:B------:R-:W-:Y:S02]  /*09e0*/  UIADD3 UR7, UPT, UPT, UR7, 0x220, URZ ;  /* 0x0000022007077890 */ /* 0x000fe4000fffe0ff */
[----:B------:R-:W-:Y:S01]  /*09f0*/  UIMAD UR6, UR5, -0x7, UR6 ;  /* 0xfffffff9050678a4 */ /* 0x000fe2000f8e0206 */
[----:B------:R0:W-:Y:S01]  /*0a00*/  STL.128 [R1+0x290], RZ ;  /* 0x000290ff01007387 */ /* 0x0001e20000100c00 */
[----:B------:R-:W-:-:S03]  /*0a10*/  UMOV UR4, URZ ;  /* 0x000000ff00047c82 */ /* 0x000fc60008000000 */
[----:B------:R0:W-:Y:S04]  /*0a20*/  STL.128 [R1+0x110], RZ ;  /* 0x000110ff01007387 */ /* 0x0001e80000100c00 */
        /* <DEDUP_REMOVED lines=14> */
[----:B-1----:R0:W-:Y:S02]  /*0b10*/  STL.128 [R1+0x370], RZ ;  /* 0x000370ff01007387 */ /* 0x0021e40000100c00 */
.L_x_1:
[----:B------:R-:W1:Y:S01]  /*0b20*/  S2R R234, SR_TID.X ;  /* 0x0000000000ea7919 */ /* 0x000e620000002100 */
[----:B------:R-:W-:Y:S01]  /*0b30*/  UIMAD UR8, UR5, 0x80a00, URZ ;  /* 0x00080a00050878a4 */ /* 0x000fe2000f8e02ff */
[----:B------:R-:W2:Y:S01]  /*0b40*/  LDC.64 R2, c[0x0][0x380] ;  /* 0x0000e000ff027b82 */ /* 0x000ea20000000a00 */
[----:B------:R-:W-:Y:S02]  /*0b50*/  MOV R231, UR4 ;  /* 0x0000000400e77c02 */ /* 0x000fe40008000f00 */
[----:B-1----:R-:W-:Y:S02]  /*0b60*/  SHF.R.U32.HI R0, RZ, 0x4, R234 ;  /* 0x00000004ff007819 */ /* 0x002fe400000116ea */
[C---:B------:R-:W-:Y:S02]  /*0b70*/  LOP3.LUT R229, R234.reuse, 0x7, RZ, 0xc0, !PT ;  /* 0x00000007eae57812 */ /* 0x040fe400078ec0ff */
[----:B------:R-:W-:-:S03]  /*0b80*/  SHF.L.U32 R228, R234, 0x1c, RZ ;  /* 0x0000001ceae47819 */ /* 0x000fc600000006ff */
[----:B------:R-:W-:Y:S01]  /*0b90*/  IMAD R0, R0, 0x24c0, R229 ;  /* 0x000024c000007824 */ /* 0x000fe200078e02e5 */
[----:B------:R-:W-:Y:S02]  /*0ba0*/  MOV R229, UR6 ;  /* 0x0000000600e57c02 */ /* 0x000fe40008000f00 */
[----:B------:R-:W-:Y:S02]  /*0bb0*/  SHF.R.S32.HI R228, RZ, 0x1f, R228 ;  /* 0x0000001fffe47819 */ /* 0x000fe400000114e4 */
[----:B------:R-:W-:-:S05]  /*0bc0*/  IADD3 R0, PT, PT, R0, UR8, RZ ;  /* 0x0000000800007c10 */ /* 0x000fca000fffe0ff */
[----:B------:R-:W-:Y:S01]  /*0bd0*/  IMAD R0, R229, 0x540, R0 ;  /* 0x00000540e5007824 */ /* 0x000fe200078e0200 */
[----:B------:R-:W-:-:S04]  /*0be0*/  LOP3.LUT R229, R228, 0x2a0, RZ, 0xc0, !PT ;  /* 0x000002a0e4e57812 */ /* 0x000fc800078ec0ff */
[----:B------:R-:W-:-:S04]  /*0bf0*/  IADD3 R0, PT, PT, R0, R229, RZ ;  /* 0x000000e500007210 */ /* 0x000fc80007ffe0ff */
[----:B------:R-:W-:Y:S02]  /*0c00*/  LEA R229, R231, R0, 0x3 ;  /* 0x00000000e7e57211 */ /* 0x000fe400078e18ff */
[----:B------:R-:W-:Y:S02]  /*0c10*/  MOV R231, UR8 ;  /* 0x0000000800e77c02 */ /* 0x000fe40008000f00 */
[----:B------:R-:W-:Y:S01]  /*0c20*/  IADD3 R230, PT, PT, R234, 0x38, RZ ;  /* 0x00000038eae67810 */ /* 0x000fe20007ffe0ff */
[----:B--2---:R-:W-:Y:S01]  /*0c30*/  IMAD.WIDE.U32 R228, R229, 0x4, R2 ;  /* 0x00000004e5e47825 */ /* 0x004fe200078e0002 */
[--C-:B------:R-:W-:Y:S02]  /*0c40*/  LOP3.LUT R248, R231, 0x7, R234.reuse, 0xf8, !PT ;  /* 0x00000007e7f87812 */ /* 0x100fe400078ef8ea */
[----:B------:R-:W-:Y:S02]  /*0c50*/  MOV R231, UR6 ;  /* 0x0000000600e77c02 */ /* 0x000fe40008000f00 */
[----:B------:R-:W-:Y:S01]  /*0c60*/  SHF.R.U32.HI R249, RZ, 0x3, R234 ;  /* 0x00000003fff97819 */ /* 0x000fe200000116ea */
[----:B------:R-:W2:Y:S02]  /*0c70*/  LDG.E.CONSTANT R237, desc[UR10][R228.64] ;  /* 0x0000000ae4ed7981 */ /* 0x000ea4000c1e9900 */
[----:B------:R-:W-:Y:S01]  /*0c80*/  IMAD R248, R231, 0x540, R248 ;  /* 0x00000540e7f87824 */ /* 0x000fe200078e02f8 */
[----:B------:R-:W-:Y:S01]  /*0c90*/  SHF.R.U32.HI R231, RZ, 0x4, R230 ;  /* 0x00000004ffe77819 */ /* 0x000fe200000116e6 */
[----:B------:R-:W3:Y:S01]  /*0ca0*/  LDG.E.CONSTANT R240, desc[UR10][R228.64+0x40500] ;  /* 0x0405000ae4f07981 */ /* 0x000ee2000c1e9900 */
[----:B------:R-:W-:-:S03]  /*0cb0*/  LOP3.LUT R249, R249, 0x1, RZ, 0xc, !PT ;  /* 0x00000001f9f97812 */ /* 0x000fc600078e0cff */
[----:B------:R-:W-:Y:S01]  /*0cc0*/  IMAD R230, R231, 0x24c0, R248 ;  /* 0x000024c0e7e67824 */ /* 0x000fe200078e02f8 */
[----:B------:R-:W-:Y:S01]  /*0cd0*/  IADD3 R231, PT, PT, R234, 0xa8, RZ ;  /* 0x000000a8eae77810 */ /* 0x000fe20007ffe0ff */
[----:B----4-:R-:W4:Y:S01]  /*0ce0*/  LDG.E.CONSTANT R235, desc[UR10][R228.64+0x80a00] ;  /* 0x080a000ae4eb7981 */ /* 0x010f22000c1e9900 */
[----:B------:R-:W-:Y:S01]  /*0cf0*/  MOV R245, UR4 ;  /* 0x0000000400f57c02 */ /* 0x000fe20008000f00 */
[----:B------:R-:W-:Y:S01]  /*0d00*/  IMAD R230, R249, 0x2a0, R230 ;  /* 0x000002a0f9e67824 */ /* 0x000fe200078e02e6 */
[----:B------:R-:W-:Y:S01]  /*0d10*/  SHF.R.U32.HI R231, RZ, 0x4, R231 ;  /* 0x00000004ffe77819 */ /* 0x000fe200000116e7 */
[----:B------:R-:W5:Y:S04]  /*0d20*/  LDG.E.CONSTANT R236, desc[UR10][R228.64+0xc0f00] ;  /* 0x0c0f000ae4ec7981 */ /* 0x000f68000c1e9900 */
[----:B------:R-:W5:Y:S04]  /*0d30*/  LDG.E.CONSTANT R0, desc[UR10][R228.64+0x101400] ;  /* 0x1014000ae4007981 */ /* 0x000f68000c1e9900 */
[----:B------:R-:W5:Y:S04]  /*0d40*/  LDG.E.CONSTANT R238, desc[UR10][R228.64+0x141900] ;  /* 0x1419000ae4ee7981 */ /* 0x000f68000c1e9900 */
[----:B------:R-:W5:Y:S04]  /*0d50*/  LDG.E.CONSTANT R241, desc[UR10][R228.64+0x181e00] ;  /* 0x181e000ae4f17981 */ /* 0x000f68000c1e9900 */
[----:B------:R1:W5:Y:S01]  /*0d60*/  LDG.E.CONSTANT R239, desc[UR10][R228.64+0x1c2300] ;  /* 0x1c23000ae4ef7981 */ /* 0x000362000c1e9900 */
[----:B------:R-:W-:-:S02]  /*0d70*/  LEA R245, R245, R230, 0x3 ;  /* 0x000000e6f5f57211 */ /* 0x000fc400078e18ff */
[C---:B------:R-:W-:Y:S02]  /*0d80*/  IADD3 R230, PT, PT, R234.reuse, 0x188, RZ ;  /* 0x00000188eae67810 */ /* 0x040fe40007ffe0ff */
[----:B------:R-:W-:Y:S01]  /*0d90*/  MOV R233, UR4 ;  /* 0x0000000400e97c02 */ /* 0x000fe20008000f00 */
[----:B------:R-:W-:Y:S01]  /*0da0*/  IMAD.WIDE.U32 R244, R245, 0x4, R2 ;  /* 0x00000004f5f47825 */ /* 0x000fe200078e0002 */
[----:B-1----:R-:W-:-:S03]  /*0db0*/  IADD3 R229, PT, PT, R234, 0x118, RZ ;  /* 0x00000118eae57810 */ /* 0x002fc60007ffe0ff */
[----:B------:R-:W-:Y:S01]  /*0dc0*/  IMAD R228, R231, 0x24c0, R248 ;  /* 0x000024c0e7e47824 */ /* 0x000fe200078e02f8 */
[----:B------:R-:W-:Y:S01]  /*0dd0*/  SHF.R.U32.HI R231, RZ, 0x4, R230 ;  /* 0x00000004ffe77819 */ /* 0x000fe200000116e6 */
[----:B------:R-:W5:Y:S01]  /*0de0*/  LDG.E.CONSTANT R242, desc[UR10][R244.64] ;  /* 0x0000000af4f27981 */ /* 0x000f62000c1e9900 */
[----:B------:R-:W-:Y:S01]  /*0df0*/  SHF.R.U32.HI R229, RZ, 0x4, R229 ;  /* 0x00000004ffe57819 */ /* 0x000fe200000116e5 */
[----:B------:R-:W-:-:S04]  /*0e00*/  IMAD R228, R249, 0x2a0, R228 ;  /* 0x000002a0f9e47824 */ /* 0x000fc800078e02e4 */
[--C-:B------:R-:W-:Y:S01]  /*0e10*/  IMAD R230, R229, 0x24c0, R248.reuse ;  /* 0x000024c0e5e67824 */ /* 0x100fe200078e02f8 */
[----:B------:R-:W-:Y:S01]  /*0e20*/  LEA R233, R233, R228, 0x3 ;  /* 0x000000e4e9e97211 */ /* 0x000fe200078e18ff */
[----:B------:R-:W-:Y:S01]  /*0e30*/  IMAD R228, R231, 0x24c0, R248 ;  /* 0x000024c0e7e47824 */ /* 0x000fe200078e02f8 */
[----:B------:R-:W-:Y:S01]  /*0e40*/  MOV R229, UR4 ;  /* 0x0000000400e57c02 */ /* 0x000fe20008000f00 */
[C---:B------:R-:W-:Y:S01]  /*0e50*/  IMAD R230, R249.reuse, 0x2a0, R230 ;  /* 0x000002a0f9e67824 */ /* 0x040fe200078e02e6 */
[----:B------:R-:W-:Y:S01]  /*0e60*/  MOV R231, UR4 ;  /* 0x0000000400e77c02 */ /* 0x000fe20008000f00 */
[----:B------:R-:W-:Y:S02]  /*0e70*/  IMAD R228, R249, 0x2a0, R228 ;  /* 0x000002a0f9e47824 */ /* 0x000fe400078e02e4 */
[----:B------:R-:W-:Y:S01]  /*0e80*/  IMAD.WIDE.U32 R232, R233, 0x4, R2 ;  /* 0x00000004e9e87825 */ /* 0x000fe200078e0002 */
[----:B------:R-:W-:Y:S02]  /*0e90*/  LEA R229, R229, R230, 0x3 ;  /* 0x000000e6e5e57211 */ /* 0x000fe400078e18ff */
[----:B------:R-:W-:-:S02]  /*0ea0*/  LEA R231, R231, R228, 0x3 ;  /* 0x000000e4e7e77211 */ /* 0x000fc400078e18ff */
[----:B------:R-:W5:Y:S01]  /*0eb0*/  LDG.E.CONSTANT R243, desc[UR10][R232.64] ;  /* 0x0000000ae8f37981 */ /* 0x000f62000c1e9900 */
[----:B------:R-:W-:-:S05]  /*0ec0*/  IMAD.WIDE.U32 R228, R229, 0x4, R2 ;  /* 0x00000004e5e47825 */ /* 0x000fca00078e0002 */
[----:B------:R1:W5:Y:S01]  /*0ed0*/  LDG.E.CONSTANT R246, desc[UR10][R228.64] ;  /* 0x0000000ae4f67981 */ /* 0x000362000c1e9900 */
[C---:B------:R-:W-:Y:S02]  /*0ee0*/  IADD3 R250, PT, PT, R234.reuse, 0x1f8, RZ ;  /* 0x000001f8eafa7810 */ /* 0x040fe40007ffe0ff */
[C---:B------:R-:W-:Y:S02]  /*0ef0*/  IADD3 R252, PT, PT, R234.reuse, 0x2d8, RZ ;  /* 0x000002d8eafc7810 */ /* 0x040fe40007ffe0ff */
[----:B------:R-:W-:Y:S02]  /*0f00*/  SHF.R.U32.HI R251, RZ, 0x4, R250 ;  /* 0x00000004fffb7819 */ /* 0x000fe400000116fa */
[C---:B------:R-:W-:Y:S02]  /*0f10*/  IADD3 R250, PT, PT, R234.reuse, 0x268, RZ ;  /* 0x00000268eafa7810 */ /* 0x040fe40007ffe0ff */
[----:B-1----:R-:W-:Y:S01]  /*0f20*/  IADD3 R228, PT, PT, R234, 0x348, RZ ;  /* 0x00000348eae47810 */ /* 0x002fe20007ffe0ff */
[----:B------:R-:W-:Y:S01]  /*0f30*/  IMAD.WIDE.U32 R230, R231, 0x4, R2 ;  /* 0x00000004e7e67825 */ /* 0x000fe200078e0002 */
[----:B------:R-:W-:-:S02]  /*0f40*/  SHF.R.U32.HI R245, RZ, 0x4, R250 ;  /* 0x00000004fff57819 */ /* 0x000fc400000116fa */
[----:B------:R-:W-:Y:S02]  /*0f50*/  SHF.R.U32.HI R233, RZ, 0x4, R252 ;  /* 0x00000004ffe97819 */ /* 0x000fe400000116fc */
[----:B------:R-:W-:Y:S01]  /*0f60*/  SHF.R.U32.HI R244, RZ, 0x4, R228 ;  /* 0x00000004fff47819 */ /* 0x000fe200000116e4 */
[----:B------:R1:W5:Y:S01]  /*0f70*/  LDG.E.CONSTANT R247, desc[UR10][R230.64] ;  /* 0x0000000ae6f77981 */ /* 0x000362000c1e9900 */
[--C-:B------:R-:W-:Y:S02]  /*0f80*/  IMAD R232, R251, 0x24c0, R248.reuse ;  /* 0x000024c0fbe87824 */ /* 0x100fe400078e02f8 */
[--C-:B------:R-:W-:Y:S02]  /*0f90*/  IMAD R228, R245, 0x24c0, R248.reuse ;  /* 0x000024c0f5e47824 */ /* 0x100fe400078e02f8 */
[--C-:B------:R-:W-:Y:S02]  /*0fa0*/  IMAD R244, R244, 0x24c0, R248.reuse ;  /* 0x000024c0f4f47824 */ /* 0x100fe400078e02f8 */
[----:B-1----:R-:W-:-:S02]  /*0fb0*/  IMAD R230, R233, 0x24c0, R248 ;  /* 0x000024c0e9e67824 */ /* 0x002fc400078e02f8 */
[C---:B------:R-:W-:Y:S02]  /*0fc0*/  IMAD R232, R249.reuse, 0x2a0, R232 ;  /* 0x000002a0f9e87824 */ /* 0x040fe400078e02e8 */
[C---:B------:R-:W-:Y:S02]  /*0fd0*/  IMAD R228, R249.reuse, 0x2a0, R228 ;  /* 0x000002a0f9e47824 */ /* 0x040fe400078e02e4 */
[C---:B------:R-:W-:Y:S02]  /*0fe0*/  IMAD R230, R249.reuse, 0x2a0, R230 ;  /* 0x000002a0f9e67824 */ /* 0x040fe400078e02e6 */
[----:B------:R-:W-:Y:S02]  /*0ff0*/  IMAD R244, R249, 0x2a0, R244 ;  /* 0x000002a0f9f47824 */ /* 0x000fe400078e02f4 */
[----:B------:R-:W1:Y:S01]  /*1000*/  S2R R249, SR_CgaCtaId ;  /* 0x0000000000f97919 */ /* 0x000e620000008800 */
[----:B------:R-:W-:Y:S02]  /*1010*/  MOV R229, UR4 ;  /* 0x0000000400e57c02 */ /* 0x000fe40008000f00 */
[----:B------:R-:W-:-:S02]  /*1020*/  MOV R231, UR4 ;  /* 0x0000000400e77c02 */ /* 0x000fc40008000f00 */
[----:B------:R-:W-:Y:S02]  /*1030*/  MOV R233, UR4 ;  /* 0x0000000400e97c02 */ /* 0x000fe40008000f00 */
[----:B------:R-:W-:Y:S02]  /*1040*/  MOV R245, UR4 ;  /* 0x0000000400f57c02 */ /* 0x000fe40008000f00 */
[----:B------:R-:W-:Y:S02]  /*1050*/  LEA R229, R229, R232, 0x3 ;  /* 0x000000e8e5e57211 */ /* 0x000fe400078e18ff */
[----:B------:R-:W-:Y:S02]  /*1060*/  LEA R231, R231, R228, 0x3 ;  /* 0x000000e4e7e77211 */ /* 0x000fe400078e18ff */
[----:B------:R-:W-:Y:S02]  /*1070*/  LEA R233, R233, R230, 0x3 ;  /* 0x000000e6e9e97211 */ /* 0x000fe400078e18ff */
[----:B------:R-:W-:-:S02]  /*1080*/  LEA R245, R245, R244, 0x3 ;  /* 0x000000f4f5f57211 */ /* 0x000fc400078e18ff */
[----:B------:R-:W-:Y:S01]  /*1090*/  MOV R244, 0x400 ;  /* 0x0000040000f47802 */ /* 0x000fe20000000f00 */
[----:B------:R-:W-:-:S03]  /*10a0*/  IMAD.WIDE.U32 R228, R229, 0x4, R2 ;  /* 0x00000004e5e47825 */ /* 0x000fc600078e0002 */
[----:B------:R-:W-:Y:S01]  /*10b0*/  IADD3 R248, PT, PT, R244, 0xe00, RZ ;  /* 0x00000e00f4f87810 */ /* 0x000fe20007ffe0ff */
[--C-:B------:R-:W-:Y:S02]  /*10c0*/  IMAD.WIDE.U32 R230, R231, 0x4, R2.reuse ;  /* 0x00000004e7e67825 */ /* 0x100fe400078e0002 */
[----:B------:R0:W5:Y:S02]  /*10d0*/  LDG.E.CONSTANT R228, desc[UR10][R228.64] ;  /* 0x0000000ae4e47981 */ /* 0x000164000c1e9900 */
[--C-:B------:R-:W-:Y:S02]  /*10e0*/  IMAD.WIDE.U32 R232, R233, 0x4, R2.reuse ;  /* 0x00000004e9e87825 */ /* 0x100fe400078e0002 */
[----:B------:R-:W5:Y:S02]  /*10f0*/  LDG.E.CONSTANT R230, desc[UR10][R230.64] ;  /* 0x0000000ae6e67981 */ /* 0x000f64000c1e9900 */
[----:B------:R-:W-:Y:S01]  /*1100*/  IMAD.WIDE.U32 R2, R245, 0x4, R2 ;  /* 0x00000004f5027825 */ /* 0x000fe200078e0002 */
[----:B-1----:R-:W-:Y:S01]  /*1110*/  LEA R251, R249, R244, 0x18 ;  /* 0x000000f4f9fb7211 */ /* 0x002fe200078ec0ff */
[----:B------:R-:W5:Y:S01]  /*1120*/  LDG.E.CONSTANT R232, desc[UR10][R232.64] ;  /* 0x0000000ae8e87981 */ /* 0x000f62000c1e9900 */
[----:B------:R-:W1:Y:S01]  /*1130*/  LDC.64 R244, c[0x0][0x388] ;  /* 0x0000e200fff47b82 */ /* 0x000e620000000a00 */
[----:B0-----:R-:W-:-:S02]  /*1140*/  MOV R229, UR4 ;  /* 0x0000000400e57c02 */ /* 0x001fc40008000f00 */
[----:B------:R-:W-:Y:S01]  /*1150*/  LEA R249, R249, R248, 0x18 ;  /* 0x000000f8f9f97211 */ /* 0x000fe200078ec0ff */
[----:B------:R-:W5:Y:S02]  /*1160*/  LDG.E.CONSTANT R3, desc[UR10][R2.64] ;  /* 0x0000000a02037981 */ /* 0x000f64000c1e9900 */
[----:B------:R-:W-:Y:S01]  /*1170*/  IMAD R229, R229, 0x380, R234 ;  /* 0x00000380e5e57824 */ /* 0x000fe200078e02ea */
[----:B------:R-:W-:Y:S01]  /*1180*/  LEA R248, R234, R251, 0x2 ;  /* 0x000000fbeaf87211 */ /* 0x000fe200078e10ff */
[----:B------:R-:W-:Y:S02]  /*1190*/  BAR.SYNC.DEFER_BLOCKING 0x0 ;  /* 0x0000000000007b1d */ /* 0x000fe40000010000 */
[----:B-1----:R-:W-:-:S05]  /*11a0*/  IMAD.WIDE.U32 R244, R229, 0x4, R244 ;  /* 0x00000004e5f47825 */ /* 0x002fca00078e00f4 */
[----:B------:R-:W5:Y:S04]  /*11b0*/  LDG.E.CONSTANT R2, desc[UR10][R244.64+0xe0] ;  /* 0x0000e00af4027981 */ /* 0x000f68000c1e9900 */
[----:B------:R-:W5:Y:S04]  /*11c0*/  LDG.E.CONSTANT R250, desc[UR10][R244.64+0x460] ;  /* 0x0004600af4fa7981 */ /* 0x000f68000c1e9900 */
[----:B------:R-:W5:Y:S04]  /*11d0*/  LDG.E.CONSTANT R252, desc[UR10][R244.64+0x540] ;  /* 0x0005400af4fc7981 */ /* 0x000f68000c1e9900 */
[----:B------:R-:W5:Y:S04]  /*11e0*/  LDG.E.CONSTANT R231, desc[UR10][R244.64+0x700] ;  /* 0x0007000af4e77981 */ /* 0x000f68000c1e9900 */
[----:B------:R-:W5:Y:S04]  /*11f0*/  LDG.E.CONSTANT R233, desc[UR10][R244.64+0x8c0] ;  /* 0x0008c00af4e97981 */ /* 0x000f68000c1e9900 */
[----:B--2---:R-:W-:Y:S04]  /*1200*/  STS [R248], R237 ;  /* 0x000000edf8007388 */ /* 0x004fe80000000800 */
[----:B---3--:R-:W-:Y:S04]  /*1210*/  STS [R248+0x1c0], R240 ;  /* 0x0001c0f0f8007388 */ /* 0x008fe80000000800 */
[----:B----4-:R-:W-:Y:S04]  /*1220*/  STS [R248+0x380], R235 ;  /* 0x000380ebf8007388 */ /* 0x010fe80000000800 */
[----:B-----5:R-:W-:Y:S04]  /*1230*/  STS [R248+0x540], R236 ;  /* 0x000540ecf8007388 */ /* 0x020fe80000000800 */
[----:B------:R0:W-:Y:S04]  /*1240*/  STS [R248+0x700], R0 ;  /* 0x00070000f8007388 */ /* 0x0001e80000000800 */
[----:B------:R1:W-:Y:S04]  /*1250*/  STS [R248+0x8c0], R238 ;  /* 0x0008c0eef8007388 */ /* 0x0003e80000000800 */
[----:B------:R-:W-:Y:S04]  /*1260*/  STS [R248+0xa80], R241 ;  /* 0x000a80f1f8007388 */ /* 0x000fe80000000800 */
[----:B------:R-:W-:Y:S04]  /*1270*/  STS [R248+0xc40], R239 ;  /* 0x000c40eff8007388 */ /* 0x000fe80000000800 */
[----:B0-----:R-:W2:Y:S04]  /*1280*/  LDG.E.CONSTANT R0, desc[UR10][R244.64] ;  /* 0x0000000af4007981 */ /* 0x001ea8000c1e9900 */
[----:B------:R-:W3:Y:S04]  /*1290*/  LDG.E.CONSTANT R236, desc[UR10][R244.64+0x1c0] ;  /* 0x0001c00af4ec7981 */ /* 0x000ee8000c1e9900 */
[----:B-1----:R-:W4:Y:S04]  /*12a0*/  LDG.E.CONSTANT R238, desc[UR10][R244.64+0x2a0] ;  /* 0x0002a00af4ee7981 */ /* 0x002f28000c1e9900 */
[----:B------:R0:W-:Y:S04]  /*12b0*/  STS [R248+0xe0], R242 ;  /* 0x0000e0f2f8007388 */ /* 0x0001e80000000800 */
[----:B------:R-:W5:Y:S04]  /*12c0*/  LDG.E.CONSTANT R240, desc[UR10][R244.64+0x380] ;  /* 0x0003800af4f07981 */ /* 0x000f68000c1e9900 */
[----:B------:R-:W5:Y:S04]  /*12d0*/  LDG.E.CONSTANT R235, desc[UR10][R244.64+0x9a0] ;  /* 0x0009a00af4eb7981 */ /* 0x000f68000c1e9900 */
[----:B0-----:R-:W5:Y:S04]  /*12e0*/  LDG.E.CONSTANT R242, desc[UR10][R244.64+0x620] ;  /* 0x0006200af4f27981 */ /* 0x001f68000c1e9900 */
[----:B------:R-:W-:Y:S04]  /*12f0*/  STS [R248+0x2a0], R243 ;  /* 0x0002a0f3f8007388 */ /* 0x000fe80000000800 */
[----:B------:R-:W5:Y:S04]  /*1300*/  LDG.E.CONSTANT R237, desc[UR10][R244.64+0xa80] ;  /* 0x000a800af4ed7981 */ /* 0x000f68000c1e9900 */
[----:B------:R0:W-:Y:S04]  /*1310*/  STS [R248+0x460], R246 ;  /* 0x000460f6f8007388 */ /* 0x0001e80000000800 */
[----:B------:R-:W5:Y:S04]  /*1320*/  LDG.E.CONSTANT R239, desc[UR10][R244.64+0xb60] ;  /* 0x000b600af4ef7981 */ /* 0x000f68000c1e9900 */
[----:B------:R-:W5:Y:S04]  /*1330*/  LDG.E.CONSTANT R241, desc[UR10][R244.64+0xc40] ;  /* 0x000c400af4f17981 */ /* 0x000f68000c1e9900 */
[----:B0-----:R-:W5:Y:S04]  /*1340*/  LDG.E.CONSTANT R246, desc[UR10][R244.64+0x7e0] ;  /* 0x0007e00af4f67981 */ /* 0x001f68000c1e9900 */
[----:B------:R-:W5:Y:S01]  /*1350*/  LDG.E.CONSTANT R243, desc[UR10][R244.64+0xd20] ;  /* 0x000d200af4f37981 */ /* 0x000f62000c1e9900 */
[----:B------:R-:W-:-:S03]  /*1360*/  LEA R229, R234, R249, 0x2 ;  /* 0x000000f9eae57211 */ /* 0x000fc600078e10ff */
[----:B------:R-:W-:Y:S01]  /*1370*/  STS [R248+0x620], R247 ;  /* 0x000620f7f8007388 */ /* 0x000fe20000000800 */
[----:B------:R-:W-:Y:S01]  /*1380*/  UIADD3 UR4, UPT, UPT, UR4, 0x1, URZ ;  /* 0x0000000104047890 */ /* 0x000fe2000fffe0ff */
[----:B------:R-:W-:-:S03]  /*1390*/  UMOV UR8, 0x700 ;  /* 0x0000070000087882 */ /* 0x000fc60000000000 */
[----:B------:R-:W-:Y:S01]  /*13a0*/  UISETP.NE.AND UP1, UPT, UR4, 0x54, UPT ;  /* 0x000000540400788c */ /* 0x000fe2000bf25270 */
[----:B------:R-:W-:Y:S04]  /*13b0*/  STS [R248+0x7e0], R228 ;  /* 0x0007e0e4f8007388 */ /* 0x000fe80000000800 */
        /* <DEDUP_REMOVED lines=8> */
[----:B--2---:R0:W-:Y:S04]  /*1440*/  STS [R229], R0 ;  /* 0x00000000e5007388 */ /* 0x0041e80000000800 */
[----:B---3--:R1:W-:Y:S04]  /*1450*/  STS [R229+0x1c0], R236 ;  /* 0x0001c0ece5007388 */ /* 0x0083e80000000800 */
[----:B----4-:R1:W-:Y:S04]  /*1460*/  STS [R229+0x2a0], R238 ;  /* 0x0002a0eee5007388 */ /* 0x0103e80000000800 */
[----:B-----5:R1:W-:Y:S04]  /*1470*/  STS [R229+0x380], R240 ;  /* 0x000380f0e5007388 */ /* 0x0203e80000000800 */
[----:B------:R1:W-:Y:S04]  /*1480*/  STS [R229+0x9a0], R235 ;  /* 0x0009a0ebe5007388 */ /* 0x0003e80000000800 */
[----:B------:R1:W-:Y:S04]  /*1490*/  STS [R229+0x620], R242 ;  /* 0x000620f2e5007388 */ /* 0x0003e80000000800 */
[----:B------:R1:W-:Y:S04]  /*14a0*/  STS [R229+0xa80], R237 ;  /* 0x000a80ede5007388 */ /* 0x0003e80000000800 */
[----:B------:R1:W-:Y:S04]  /*14b0*/  STS [R229+0xb60], R239 ;  /* 0x000b60efe5007388 */ /* 0x0003e80000000800 */
[----:B------:R1:W-:Y:S04]  /*14c0*/  STS [R229+0xc40], R241 ;  /* 0x000c40f1e5007388 */ /* 0x0003e80000000800 */
[----:B------:R1:W-:Y:S04]  /*14d0*/  STS [R229+0x7e0], R246 ;  /* 0x0007e0f6e5007388 */ /* 0x0003e80000000800 */
[----:B------:R1:W-:Y:S01]  /*14e0*/  STS [R229+0xd20], R243 ;  /* 0x000d20f3e5007388 */ /* 0x0003e20000000800 */
[----:B0-----:R-:W-:-:S02]  /*14f0*/  LOP3.LUT R0, R234, 0x3, RZ, 0xc0, !PT ;  /* 0x00000003ea007812 */ /* 0x001fc400078ec0ff */
[----:B------:R-:W-:-:S03]  /*1500*/  SHF.L.U32 R234, R234, 0x4, RZ ;  /* 0x00000004eaea7819 */ /* 0x000fc600000006ff */
[----:B------:R-:W-:Y:S01]  /*1510*/  IMAD R2, R0, 0x70, R249 ;  /* 0x0000007000027824 */ /* 0x000fe200078e02f9 */
[----:B------:R-:W-:-:S04]  /*1520*/  LOP3.LUT R234, R234, 0x3fc0, RZ, 0xc0, !PT ;  /* 0x00003fc0eaea7812 */ /* 0x000fc800078ec0ff */
[----:B------:R-:W-:Y:S02]  /*1530*/  IADD3 R0, PT, PT, R234, 0x700, R251 ;  /* 0x00000700ea007810 */ /* 0x000fe40007ffe0fb */
[----:B------:R-:W-:Y:S01]  /*1540*/  IADD3 R2, PT, PT, R2, 0x38, RZ ;  /* 0x0000003802027810 */ /* 0x000fe20007ffe0ff */
[----:B-1----:R-:W-:Y:S06]  /*1550*/  BAR.SYNC.DEFER_BLOCKING 0x0 ;  /* 0x0000000000007b1d */ /* 0x002fec0000010000 */
.L_x_0:
[----:B------:R-:W-:Y:S01]  /*1560*/  LDS R245, [R0+-0x700] ;  /* 0xfff9000000f57984 */ /* 0x000fe20000000800 */
[----:B------:R-:W-:-:S03]  /*1570*/  UIADD3 UR8, UPT, UPT, UR8, 0x4, URZ ;  /* 0x0000000408087890 */ /* 0x000fc6000fffe0ff */
[----:B------:R-:W0:Y:S01]  /*1580*/  LDS.64 R232, [R2+-0x38] ;  /* 0xffffc80002e87984 */ /* 0x000e220000000a00 */
[----:B------:R-:W-:-:S03]  /*1590*/  UISETP.NE.AND UP0, UPT, UR8, 0x720, UPT ;  /* 0x000007200800788c */ /* 0x000fc6000bf05270 */
[----:B------:R-:W1:Y:S04]  /*15a0*/  LDS R243, [R0+-0x6e0] ;  /* 0xfff9200000f37984 */ /* 0x000e680000000800 */
[----:B------:R-:W2:Y:S04]  /*15b0*/  LDS R236, [R0+-0x360] ;  /* 0xfffca00000ec7984 */ /* 0x000ea80000000800 */
[----:B------:R-:W3:Y:S04]  /*15c0*/  LDS R238, [R0+-0x380] ;  /* 0xfffc800000ee7984 */ /* 0x000ee80000000800 */
[----:B----4-:R-:W4:Y:S04]  /*15d0*/  LDS R239, [R0+0x20] ;  /* 0x0000200000ef7984 */ /* 0x010f280000000800 */
[----:B------:R-:W5:Y:S04]  /*15e0*/  LDS R241, [R0] ;  /* 0x0000000000f17984 */ /* 0x000f680000000800 */
[----:B------:R-:W5:Y:S04]  /*15f0*/  LDS R237, [R0+0x380] ;  /* 0x0003800000ed7984 */ /* 0x000f680000000800 */
[----:B------:R0:W5:Y:S04]  /*1600*/  LDS R3, [R0+0x3a0] ;  /* 0x0003a00000037984 */ /* 0x0001680000000800 */
[----:B------:R-:W5:Y:S04]  /*1610*/  LDS.64 R228, [R2+-0x30] ;  /* 0xffffd00002e47984 */ /* 0x000f680000000a00 */
[----:B------:R-:W5:Y:S01]  /*1620*/  LDS.64 R230, [R2+-0x28] ;  /* 0xffffd80002e67984 */ /* 0x000f620000000a00 */
[----:B0-----:R-:W-:Y:S01]  /*1630*/  IADD3 R0, PT, PT, R0, 0x4, RZ ;  /* 0x0000000400007810 */ /* 0x001fe20007ffe0ff */
[CC--:B------:R-:W-:Y:S01]  /*1640*/  FFMA R216, R245.reuse, R232.reuse, R216 ;  /* 0x000000e8f5d87223 */ /* 0x0c0fe200000000d8 */
[-C--:B------:R-:W-:Y:S01]  /*1650*/  FFMA R217, R245, R233.reuse, R217 ;  /* 0x000000e9f5d97223 */ /* 0x080fe200000000d9 */
[----:B------:R-:W0:Y:S01]  /*1660*/  LDS.64 R234, [R2+0x30] ;  /* 0x0000300002ea7984 */ /* 0x000e220000000a00 */
[C---:B-1----:R-:W-:Y:S01]  /*1670*/  FFMA R212, R243.reuse, R232, R212 ;  /* 0x000000e8f3d47223 */ /* 0x042fe200000000d4 */
[-C--:B------:R-:W-:Y:S01]  /*1680*/  FFMA R213, R243, R233.reuse, R213 ;  /* 0x000000e9f3d57223 */ /* 0x080fe200000000d5 */
[----:B--2---:R-:W-:Y:S01]  /*1690*/  FFMA R188, R232, R236, R188 ;  /* 0x000000ece8bc7223 */ /* 0x004fe200000000bc */
[-C--:B------:R-:W-:Y:S01]  /*16a0*/  FFMA R189, R236, R233.reuse, R189 ;  /* 0x000000e9ecbd7223 */ /* 0x080fe200000000bd */
[----:B---3--:R-:W-:Y:S01]  /*16b0*/  FFMA R192, R232, R238, R192 ;  /* 0x000000eee8c07223 */ /* 0x008fe200000000c0 */
[----:B------:R-:W-:Y:S01]  /*16c0*/  FFMA R193, R238, R233, R193 ;  /* 0x000000e9eec17223 */ /* 0x000fe200000000c1 */
[C---:B----4-:R-:W-:Y:S01]  /*16d0*/  FFMA R164, R232.reuse, R239, R164 ;  /* 0x000000efe8a47223 */ /* 0x050fe200000000a4 */
[----:B------:R-:W-:Y:S01]  /*16e0*/  FFMA R165, R239, R233, R165 ;  /* 0x000000e9efa57223 */ /* 0x000fe200000000a5 */
[C---:B-----5:R-:W-:Y:S01]  /*16f0*/  FFMA R168, R232.reuse, R241, R168 ;  /* 0x000000f1e8a87223 */ /* 0x060fe200000000a8 */
[----:B------:R-:W-:Y:S01]  /*1700*/  FFMA R169, R241, R233, R169 ;  /* 0x000000e9f1a97223 */ /* 0x000fe200000000a9 */
[C---:B------:R-:W-:Y:S01]  /*1710*/  FFMA R144, R232.reuse, R237, R144 ;  /* 0x000000ede8907223 */ /* 0x040fe20000000090 */
[----:B------:R-:W-:Y:S01]  /*1720*/  FFMA R145, R237, R233, R145 ;  /* 0x000000e9ed917223 */ /* 0x000fe20000000091 */
[----:B------:R-:W-:Y:S01]  /*1730*/  FFMA R140, R232, R3, R140 ;  /* 0x00000003e88c7223 */ /* 0x000fe2000000008c */
[----:B------:R-:W-:-:S02]  /*1740*/  FFMA R141, R3, R233, R141 ;  /* 0x000000e9038d7223 */ /* 0x000fc4000000008d */
[----:B------:R-:W1:Y:S01]  /*1750*/  LDS.64 R232, [R2+-0x20] ;  /* 0xffffe00002e87984 */ /* 0x000e620000000a00 */
[-C--:B------:R-:W-:Y:S01]  /*1760*/  FFMA R218, R245, R228.reuse, R218 ;  /* 0x000000e4f5da7223 */ /* 0x080fe200000000da */
[----:B------:R-:W-:Y:S01]  /*1770*/  FFMA R214, R243, R228, R214 ;  /* 0x000000e4f3d67223 */ /* 0x000fe200000000d6 */
[C---:B------:R-:W-:Y:S01]  /*1780*/  FFMA R194, R228.reuse, R238, R194 ;  /* 0x000000eee4c27223 */ /* 0x040fe200000000c2 */
[C---:B------:R-:W-:Y:S01]  /*1790*/  FFMA R190, R228.reuse, R236, R190 ;  /* 0x000000ece4be7223 */ /* 0x040fe200000000be */
[C---:B------:R-:W-:Y:S01]  /*17a0*/  FFMA R170, R228.reuse, R241, R170 ;  /* 0x000000f1e4aa7223 */ /* 0x040fe200000000aa */
[C---:B------:R-:W-:Y:S01]  /*17b0*/  FFMA R166, R228.reuse, R239, R166 ;  /* 0x000000efe4a67223 */ /* 0x040fe200000000a6 */
[C---:B------:R-:W-:Y:S01]  /*17c0*/  FFMA R146, R228.reuse, R237, R146 ;  /* 0x000000ede4927223 */ /* 0x040fe20000000092 */
[----:B------:R-:W-:Y:S01]  /*17d0*/  FFMA R142, R228, R3, R142 ;  /* 0x00000003e48e7223 */ /* 0x000fe2000000008e */
[-C--:B------:R-:W-:Y:S01]  /*17e0*/  FFMA R219, R245, R229.reuse, R219 ;  /* 0x000000e5f5db7223 */ /* 0x080fe200000000db */
[-C--:B------:R-:W-:Y:S01]  /*17f0*/  FFMA R215, R243, R229.reuse, R215 ;  /* 0x000000e5f3d77223 */ /* 0x080fe200000000d7 */
[-C--:B------:R-:W-:Y:S01]  /*1800*/  FFMA R195, R238, R229.reuse, R195 ;  /* 0x000000e5eec37223 */ /* 0x080fe200000000c3 */
[-C--:B------:R-:W-:Y:S01]  /*1810*/  FFMA R191, R236, R229.reuse, R191 ;  /* 0x000000e5ecbf7223 */ /* 0x080fe200000000bf */
[-C--:B------:R-:W-:Y:S01]  /*1820*/  FFMA R171, R241, R229.reuse, R171 ;  /* 0x000000e5f1ab7223 */ /* 0x080fe200000000ab */
[-C--:B------:R-:W-:Y:S01]  /*1830*/  FFMA R167, R239, R229.reuse, R167 ;  /* 0x000000e5efa77223 */ /* 0x080fe200000000a7 */
[-C--:B------:R-:W-:Y:S01]  /*1840*/  FFMA R147, R237, R229.reuse, R147 ;  /* 0x000000e5ed937223 */ /* 0x080fe20000000093 */
[----:B------:R-:W-:Y:S01]  /*1850*/  FFMA R143, R3, R229, R143 ;  /* 0x000000e5038f7223 */ /* 0x000fe2000000008f */
        /* <DEDUP_REMOVED lines=16> */
[----:B------:R-:W2:Y:S01]  /*1960*/  LDS.64 R228, [R2+-0x18] ;  /* 0xffffe80002e47984 */ /* 0x000ea20000000a00 */
[CC--:B0-----:R-:W-:Y:S01]  /*1970*/  FFMA R38, R245.reuse, R234.reuse, R38 ;  /* 0x000000eaf5267223 */ /* 0x0c1fe20000000026 */
[-C--:B------:R-:W-:Y:S01]  /*1980*/  FFMA R39, R245, R235.reuse, R39 ;  /* 0x000000ebf5277223 */ /* 0x080fe20000000027 */
[CC--:B------:R-:W-:Y:S01]  /*1990*/  FFMA R106, R243.reuse, R234.reuse, R106 ;  /* 0x000000eaf36a7223 */ /* 0x0c0fe2000000006a */
[----:B------:R-:W0:Y:S01]  /*19a0*/  LDS.64 R230, [R2+-0x10] ;  /* 0xfffff00002e67984 */ /* 0x000e220000000a00 */
[----:B------:R-:W-:Y:S01]  /*19b0*/  FFMA R107, R243, R235, R107 ;  /* 0x000000ebf36b7223 */ /* 0x000fe2000000006b */
[----:B------:R-:W-:Y:S01]  /*19c0*/  FFMA R102, R238, R234, R102 ;  /* 0x000000eaee667223 */ /* 0x000fe20000000066 */
[-C--:B-1----:R-:W-:Y:S01]  /*19d0*/  FFMA R210, R245, R232.reuse, R210 ;  /* 0x000000e8f5d27223 */ /* 0x082fe200000000d2 */
        /* <DEDUP_REMOVED lines=16> */
[----:B------:R-:W1:Y:S01]  /*1ae0*/  LDS.64 R232, [R2+-0x8] ;  /* 0xfffff80002e87984 */ /* 0x000e620000000a00 */
[CC--:B------:R-:W-:Y:S01]  /*1af0*/  FFMA R86, R236.reuse, R234.reuse, R86 ;  /* 0x000000eaec567223 */ /* 0x0c0fe20000000056 */
[-C--:B------:R-:W-:Y:S01]  /*1b00*/  FFMA R87, R236, R235.reuse, R87 ;  /* 0x000000ebec577223 */ /* 0x080fe20000000057 */
[CC--:B------:R-:W-:Y:S01]  /*1b10*/  FFMA R82, R241.reuse, R234.reuse, R82 ;  /* 0x000000eaf1527223 */ /* 0x0c0fe20000000052 */
[-C--:B------:R-:W-:Y:S01]  /*1b20*/  FFMA R83, R241, R235.reuse, R83 ;  /* 0x000000ebf1537223 */ /* 0x080fe20000000053 */
[CC--:B------:R-:W-:Y:S01]  /*1b30*/  FFMA R62, R239.reuse, R234.reuse, R62 ;  /* 0x000000eaef3e7223 */ /* 0x0c0fe2000000003e */
[-C--:B------:R-:W-:Y:S01]  /*1b40*/  FFMA R63, R239, R235.reuse, R63 ;  /* 0x000000ebef3f7223 */ /* 0x080fe2000000003f */
[-C--:B------:R-:W-:Y:S01]  /*1b50*/  FFMA R58, R237, R234.reuse, R58 ;  /* 0x000000eaed3a7223 */ /* 0x080fe2000000003a */
[----:B------:R-:W-:Y:S01]  /*1b60*/  FFMA R34, R3, R234, R34 ;  /* 0x000000ea03227223 */ /* 0x000fe20000000022 */
[-C--:B------:R-:W-:Y:S01]  /*1b70*/  FFMA R59, R237, R235.reuse, R59 ;  /* 0x000000ebed3b7223 */ /* 0x080fe2000000003b */
[----:B------:R-:W-:Y:S01]  /*1b80*/  FFMA R35, R3, R235, R35 ;  /* 0x000000eb03237223 */ /* 0x000fe20000000023 */
[----:B------:R-:W-:Y:S04]  /*1b90*/  STL.128 [R1], R216 ;  /* 0x000000d801007387 */ /* 0x000fe80000100c00 */
[----:B------:R-:W-:Y:S01]  /*1ba0*/  STL.128 [R1+0x1c0], R212 ;  /* 0x0001c0d401007387 */ /* 0x000fe20000100c00 */
[-C--:B--2---:R-:W-:Y:S01]  /*1bb0*/  FFMA R200, R245, R228.reuse, R200 ;  /* 0x000000e4f5c87223 */ /* 0x084fe200000000c8 */
        /* <DEDUP_REMOVED lines=15> */
[-C--:B0-----:R-:W-:Y:S01]  /*1cb0*/  FFMA R202, R245, R230.reuse, R202 ;  /* 0x000000e6f5ca7223 */ /* 0x081fe200000000ca */
        /* <DEDUP_REMOVED lines=31> */
[----:B------:R-:W0:Y:S04]  /*1eb0*/  LDS.64 R228, [R2] ;  /* 0x0000000002e47984 */ /* 0x000e280000000a00 */
[----:B------:R-:W1:Y:S04]  /*1ec0*/  LDS.64 R230, [R2+0x8] ;  /* 0x0000080002e67984 */ /* 0x000e680000000a00 */
[----:B------:R-:W2:Y:S04]  /*1ed0*/  LDS.64 R232, [R2+0x10] ;  /* 0x0000100002e87984 */ /* 0x000ea80000000a00 */
[----:B------:R-:W-:Y:S04]  /*1ee0*/  STL.128 [R1+0x70], R192 ;  /* 0x000070c001007387 */ /* 0x000fe80000100c00 */
[----:B------:R-:W-:Y:S04]  /*1ef0*/  STL.128 [R1+0x230], R188 ;  /* 0x000230bc01007387 */ /* 0x000fe80000100c00 */
[----:B------:R-:W-:Y:S04]  /*1f00*/  STL.128 [R1+0xe0], R168 ;  /* 0x0000e0a801007387 */ /* 0x000fe80000100c00 */
[----:B------:R-:W-:Y:S04]  /*1f10*/  STL.128 [R1+0x2a0], R164 ;  /* 0x0002a0a401007387 */ /* 0x000fe80000100c00 */
[----:B------:R-:W-:Y:S04]  /*1f20*/  STL.128 [R1+0x150], R144 ;  /* 0x0001509001007387 */ /* 0x000fe80000100c00 */
[----:B------:R-:W-:Y:S04]  /*1f30*/  STL.128 [R1+0x310], R140 ;  /* 0x0003108c01007387 */ /* 0x000fe80000100c00 */
[----:B------:R-:W-:Y:S01]  /*1f40*/  STL.128 [R1+0x10], R208 ;  /* 0x000010d001007387 */ /* 0x000fe20000100c00 */
[-C--:B0-----:R-:W-:Y:S01]  /*1f50*/  FFMA R30, R245, R228.reuse, R30 ;  /* 0x000000e4f51e7223 */ /* 0x081fe2000000001e */
        /* <DEDUP_REMOVED lines=31> */
[-C--:B--2---:R-:W-:Y:S01]  /*2150*/  FFMA R50, R245, R232.reuse, R50 ;  /* 0x000000e8f5327223 */ /* 0x084fe20000000032 */
        /* <DEDUP_REMOVED lines=15> */
[----:B------:R-:W0:Y:S04]  /*2250*/  LDS.64 R228, [R2+0x18] ;  /* 0x0000180002e47984 */ /* 0x000e280000000a00 */
[----:B------:R-:W1:Y:S04]  /*2260*/  LDS.64 R230, [R2+0x20] ;  /* 0x0000200002e67984 */ /* 0x000e680000000a00 */
[----:B------:R2:W3:Y:S04]  /*2270*/  LDS.64 R232, [R2+0x28] ;  /* 0x0000280002e87984 */ /* 0x0004e80000000a00 */
[----:B------:R4:W-:Y:S04]  /*2280*/  STL.128 [R1+0x1d0], R204 ;  /* 0x0001d0cc01007387 */ /* 0x0009e80000100c00 */
[----:B------:R4:W-:Y:S01]  /*2290*/  STL.128 [R1+0x80], R184 ;  /* 0x000080b801007387 */ /* 0x0009e20000100c00 */
[----:B--2---:R-:W-:-:S03]  /*22a0*/  IADD3 R2, PT, PT, R2, 0x1c0, RZ ;  /* 0x000001c002027810 */ /* 0x004fc60007ffe0ff */
[----:B------:R4:W-:Y:S04]  /*22b0*/  STL.128 [R1+0x240], R180 ;  /* 0x000240b401007387 */ /* 0x0009e80000100c00 */
[----:B------:R4:W-:Y:S04]  /*22c0*/  STL.128 [R1+0xf0], R160 ;  /* 0x0000f0a001007387 */ /* 0x0009e80000100c00 */
[----:B------:R4:W-:Y:S04]  /*22d0*/  STL.128 [R1+0x2b0], R156 ;  /* 0x0002b09c01007387 */ /* 0x0009e80000100c00 */
[----:B------:R4:W-:Y:S04]  /*22e0*/  STL.128 [R1+0x160], R136 ;  /* 0x0001608801007387 */ /* 0x0009e80000100c00 */
[----:B------:R4:W-:Y:S01]  /*22f0*/  STL.128 [R1+0x320], R132 ;  /* 0x0003208401007387 */ /* 0x0009e20000100c00 */
        /* <DEDUP_REMOVED lines=32> */
[-C--:B---3--:R-:W-:Y:S01]  /*2500*/  FFMA R36, R245, R232.reuse, R36 ;  /* 0x000000e8f5247223 */ /* 0x088fe20000000024 */
        /* <DEDUP_REMOVED lines=15> */
[----:B------:R4:W-:Y:S04]  /*2600*/  STL.128 [R1+0x20], R200 ;  /* 0x000020c801007387 */ /* 0x0009e80000100c00 */
        /* <DEDUP_REMOVED lines=38> */
[----:B------:R4:W-:Y:S01]  /*2870*/  STL.128 [R1+0x370], R32 ;  /* 0x0003702001007387 */ /* 0x0009e20000100c00 */
[----:B------:R-:W-:Y:S05]  /*2880*/  BRA.U UP0, `(.L_x_0) ;  /* 0xffffffed00347547 */ /* 0x000fea000b83ffff */
[----:B------:R-:W-:Y:S05]  /*2890*/  BRA.U UP1, `(.L_x_1) ;  /* 0xffffffe101a07547 */ /* 0x000fea000b83ffff */
[----:B------:R-:W0:Y:S01]  /*28a0*/  S2R R0, SR_TID.X ;  /* 0x0000000000007919 */ /* 0x000e220000002100 */
[----:B------:R-:W1:Y:S01]  /*28b0*/  LDC.64 R2, c[0x0][0x398] ;  /* 0x0000e600ff027b82 */ /* 0x000e620000000a00 */
[----:B0-----:R-:W-:-:S05]  /*28c0*/  LOP3.LUT R0, R0, 0x3, RZ, 0xc0, !PT ;  /* 0x0000000300007812 */ /* 0x001fca00078ec0ff */
[----:B----4-:R-:W-:-:S04]  /*28d0*/  IMAD R5, R0, 0x1c, RZ ;  /* 0x0000001c00057824 */ /* 0x010fc800078e02ff */
[----:B-1----:R-:W-:-:S05]  /*28e0*/  IMAD.WIDE.U32 R2, R5, 0x4, R2 ;  /* 0x0000000405027825 */ /* 0x002fca00078e0002 */
[----:B------:R0:W5:Y:S04]  /*28f0*/  LDG.E.CONSTANT R61, desc[UR10][R2.64] ;  /* 0x0000000a023d7981 */ /* 0x000168000c1e9900 */
        /* <DEDUP_REMOVED lines=26> */
[----:B------:R0:W5:Y:S01]  /*2aa0*/  LDG.E.CONSTANT R84, desc[UR10][R2.64+0x6c] ;  /* 0x00006c0a02547981 */ /* 0x000162000c1e9900 */
[----:B------:R-:W-:Y:S01]  /*2ab0*/  HFMA2 R9, -RZ, RZ, 0, 4.17232513427734375e-07 ;  /* 0x00000007ff097431 */ /* 0x000fe200000001ff */
[----:B------:R-:W-:Y:S01]  /*2ac0*/  MOV R7, UR5 ;  /* 0x0000000500077c02 */ /* 0x000fe20008000f00 */
[----:B------:R-:W-:Y:S01]  /*2ad0*/  UMOV UR4, URZ ;  /* 0x000000ff00047c82 */ /* 0x000fe20008000000 */
[----:B------:R-:W1:Y:S02]  /*2ae0*/  S2R R4, SR_TID.X ;  /* 0x0000000000047919 */ /* 0x000e640000002100 */
[----:B-1----:R-:W-:-:S05]  /*2af0*/  SHF.R.U32.HI R4, RZ, 0x2, R4 ;  /* 0x00000002ff047819 */ /* 0x002fca0000011604 */
[----:B------:R-:W-:-:S04]  /*2b00*/  IMAD R4, R7, 0x38, R4 ;  /* 0x0000003807047824 */ /* 0x000fc800078e0204 */
[----:B------:R-:W-:-:S04]  /*2b10*/  IMAD R4, R4, R9, UR6 ;  /* 0x0000000604047e24 */ /* 0x000fc8000f8e0209 */
[----:B0-----:R-:W-:-:S07]  /*2b20*/  IMAD R86, R4, 0xe0, R5 ;  /* 0x000000e004567824 */ /* 0x001fce00078e0205 */
.L_x_2:
[----:B------:R-:W0:Y:S01]  /*2b30*/  LDC.64 R94, c[0x0][0x3a0] ;  /* 0x0000e800ff5e7b82 */ /* 0x000e220000000a00 */
[----:B------:R-:W2:Y:S04]  /*2b40*/  LDL.128 R16, [UR7+-0x1d0] ;  /* 0xfffe3007ff107983 */ /* 0x000ea80008100c00 */
[----:B------:R-:W3:Y:S03]  /*2b50*/  LDL.128 R8, [UR7+-0x1c0] ;  /* 0xfffe4007ff087983 */ /* 0x000ee60008100c00 */
[----:B------:R-:W1:Y:S01]  /*2b60*/  LDC.64 R2, c[0x0][0x390] ;  /* 0x0000e400ff027b82 */ /* 0x000e620000000a00 */
[----:B------:R-:W4:Y:S04]  /*2b70*/  LDL.128 R4, [UR7] ;  /* 0x00000007ff047983 */ /* 0x000f280008100c00 */
[----:B------:R-:W4:Y:S04]  /*2b80*/  LDL.128 R56, [UR7+-0x220] ;  /* 0xfffde007ff387983 */ /* 0x000f280008100c00 */
[----:B------:R-:W4:Y:S04]  /*2b90*/  LDL.128 R52, [UR7+-0x60] ;  /* 0xffffa007ff347983 */ /* 0x000f280008100c00 */
[----:B------:R-:W4:Y:S01]  /*2ba0*/  LDL.128 R48, [UR7+-0x210] ;  /* 0xfffdf007ff307983 */ /* 0x000f220008100c00 */
[----:B0-----:R-:W-:-:S03]  /*2bb0*/  IMAD.WIDE.U32 R94, R86, 0x4, R94 ;  /* 0x00000004565e7825 */ /* 0x001fc600078e005e */
[----:B------:R-:W4:Y:S04]  /*2bc0*/  LDL.128 R44, [UR7+-0x50] ;  /* 0xffffb007ff2c7983 */ /* 0x000f280008100c00 */
[----:B------:R-:W4:Y:S04]  /*2bd0*/  LDG.E.CONSTANT R136, desc[UR10][R94.64+0x54] ;  /* 0x0000540a5e887981 */ /* 0x000f28000c1e9900 */
[----:B------:R-:W4:Y:S04]  /*2be0*/  LDG.E.CONSTANT R144, desc[UR10][R94.64+0x64] ;  /* 0x0000640a5e907981 */ /* 0x000f28000c1e9900 */
[----:B------:R-:W4:Y:S04]  /*2bf0*/  LDL.128 R40, [UR7+-0x200] ;  /* 0xfffe0007ff287983 */ /* 0x000f280008100c00 */
[----:B------:R-:W4:Y:S04]  /*2c00*/  LDL.128 R36, [UR7+-0x40] ;  /* 0xffffc007ff247983 */ /* 0x000f280008100c00 */
[----:B------:R-:W4:Y:S04]  /*2c10*/  LDL.128 R32, [UR7+-0x1f0] ;  /* 0xfffe1007ff207983 */ /* 0x000f280008100c00 */
[----:B------:R-:W4:Y:S04]  /*2c20*/  LDL.128 R28, [UR7+-0x30] ;  /* 0xffffd007ff1c7983 */ /* 0x000f280008100c00 */
[----:B------:R-:W4:Y:S04]  /*2c30*/  LDL.128 R24, [UR7+-0x1e0] ;  /* 0xfffe2007ff187983 */ /* 0x000f280008100c00 */
[----:B------:R-:W4:Y:S04]  /*2c40*/  LDL.128 R20, [UR7+-0x20] ;  /* 0xffffe007ff147983 */ /* 0x000f280008100c00 */
[----:B------:R-:W4:Y:S04]  /*2c50*/  LDL.128 R12, [UR7+-0x10] ;  /* 0xfffff007ff0c7983 */ /* 0x000f280008100c00 */
[----:B------:R-:W4:Y:S04]  /*2c60*/  LDG.E.CONSTANT R93, desc[UR10][R94.64] ;  /* 0x0000000a5e5d7981 */ /* 0x000f28000c1e9900 */
        /* <DEDUP_REMOVED lines=52> */
[----:B------:R-:W4:Y:S01]  /*2fb0*/  LDG.E.CONSTANT R91, desc[UR10][R94.64+0x22c] ;  /* 0x00022c0a5e5b7981 */ /* 0x000f22000c1e9900 */
[----:B-1----:R-:W-:-:S04]  /*2fc0*/  IMAD.WIDE.U32 R2, R86, 0x4, R2 ;  /* 0x0000000456027825 */ /* 0x002fc800078e0002 */
[----:B--2--5:R-:W-:Y:S01]  /*2fd0*/  FADD R17, R78, R17 ;  /* 0x000000114e117221 */ /* 0x024fe20000000000 */
[----:B---3--:R-:W-:Y:S01]  /*2fe0*/  FADD R9, R82, R9 ;  /* 0x0000000952097221 */ /* 0x008fe20000000000 */
[----:B------:R-:W-:Y:S01]  /*2ff0*/  FADD R16, R81, R16 ;  /* 0x0000001051107221 */ /* 0x000fe20000000000 */
[----:B------:R-:W-:Y:S01]  /*3000*/  FADD R18, R83, R18 ;  /* 0x0000001253127221 */ /* 0x000fe20000000000 */
[----:B------:R-:W-:Y:S01]  /*3010*/  FADD R19, R80, R19 ;  /* 0x0000001350137221 */ /* 0x000fe20000000000 */
[----:B------:R-:W-:Y:S01]  /*3020*/  FADD R8, R85, R8 ;  /* 0x0000000855087221 */ /* 0x000fe20000000000 */
[----:B------:R-:W-:Y:S01]  /*3030*/  FADD R10, R87, R10 ;  /* 0x0000000a570a7221 */ /* 0x000fe20000000000 */
[----:B------:R-:W-:Y:S01]  /*3040*/  FADD R11, R84, R11 ;  /* 0x0000000b540b7221 */ /* 0x000fe20000000000 */
[----:B----4-:R-:W-:Y:S01]  /*3050*/  FADD R5, R82, R5 ;  /* 0x0000000552057221 */ /* 0x010fe20000000000 */
[----:B------:R-:W-:Y:S01]  /*3060*/  FADD R56, R61, R56 ;  /* 0x000000383d387221 */ /* 0x000fe20000000000 */
        /* <DEDUP_REMOVED lines=10> */
[----:B------:R-:W-:-:S03]  /*3110*/  FADD R50, R67, R50 ;  /* 0x0000003243327221 */ /* 0x000fc60000000000 */
[----:B------:R0:W-:Y:S01]  /*3120*/  STG.E desc[UR10][R2.64+0x54], R17 ;  /* 0x0000541102007986 */ /* 0x0001e2000c10190a */
        /* <DEDUP_REMOVED lines=10> */
[----:B0-----:R-:W-:Y:S01]  /*31d0*/  FADD R17, R9, R144 ;  /* 0x0000009009117221 */ /* 0x001fe20000000000 */
        /* <DEDUP_REMOVED lines=80> */
[----:B------:R0:W-:Y:S04]  /*36e0*/  STG.E desc[UR10][R2.64], R93 ;  /* 0x0000005d02007986 */ /* 0x0001e8000c10190a */
        /* <DEDUP_REMOVED lines=53> */
[----:B------:R0:W-:Y:S01]  /*3a40*/  STG.E desc[UR10][R2.64+0x22c], R91 ;  /* 0x00022c5b02007986 */ /* 0x0001e2000c10190a */
[----:B------:R-:W-:-:S04]  /*3a50*/  UIADD3 UR4, UPT, UPT, UR4, 0x1, URZ ;  /* 0x0000000104047890 */ /* 0x000fc8000fffe0ff */
[----:B------:R-:W-:Y:S01]  /*3a60*/  UISETP.NE.AND UP0, UPT, UR4, 0x4, UPT ;  /* 0x000000040400788c */ /* 0x000fe2000bf05270 */
[----:B------:R-:W-:Y:S01]  /*3a70*/  IADD3 R86, PT, PT, R86, 0x55c0, RZ ;  /* 0x000055c056567810 */ /* 0x000fe20007ffe0ff */
[----:B------:R-:W-:-:S07]  /*3a80*/  UIADD3 UR7, UPT, UPT, UR7, 0x70, URZ ;  /* 0x0000007007077890 */ /* 0x000fce000fffe0ff */
[----:B0-----:R-:W-:Y:S05]  /*3a90*/  BRA.U UP0, `(.L_x_2) ;  /* 0xfffffff100247547 */ /* 0x001fea000b83ffff */
[----:B------:R-:W-:Y:S05]  /*3aa0*/  EXIT ;  /* 0x000000000000794d */ /* 0x000fea0003800000 */
.L_x_3:
[----:B------:R-:W-:-:S00]  /*3ab0*/  BRA `(.L_x_3) ;  /* 0xfffffffc00fc7947 */ /* 0x000fc0000383ffff */
[----:B------:R-:W-:-:S00]  /*3ac0*/  NOP ;  /* 0x0000000000007918 */ /* 0x000fc00000000000 */
        /* <DEDUP_REMOVED lines=11> */
.L_x_4:


//--------------------- .nv.shared.my_kernel_kernel0 --------------------------
	.section	.nv.shared.my_kernel_kernel0,"aw",@nobits
	.sectionflags	@""
	.align	4
.nv.shared.my_kernel_kernel0:
	.zero		8192


//--------------------- .nv.shared.reserved.0     --------------------------
	.section	.nv.shared.reserved.0,"aw",@nobits
	.weak		__nv_reservedSMEM_offset_0_alias
	.size		__nv_reservedSMEM_offset_0_alias, 0, 64
	.other		__nv_reservedSMEM_offset_0_alias,@"STO_CUDA_RESERVED_SHARED STV_DEFAULT"
__nv_reservedSMEM_offset_0_alias:
	.zero		0
	.zero		64


//--------------------- .nv.constant0.my_kernel_kernel0 --------------------------
	.section	.nv.constant0.my_kernel_kernel0,"a",@progbits
	.sectionflags	@""
	.align	4
.nv.constant0.my_kernel_kernel0:
	.zero		936


//--------------------- SYMBOLS --------------------------

	.type		.nv.reservedSmem.offset0,@object
	.size		.nv.reservedSmem.offset0,0x4
	.type		.nv.reservedSmem.cap,@object
	.size		.nv.reservedSmem.cap,0x4
